//
// Generated by NVIDIA NVVM Compiler
//
// Compiler Build ID: CL-36424714
// Cuda compilation tools, release 13.0, V13.0.88
// Based on NVVM 20.0.0
//

.version 9.0
.target sm_100
.address_size 64

	// .globl	_Z10gemm_basiciiifPKfS0_fPf

.visible .entry _Z10gemm_basiciiifPKfS0_fPf(
	.param .u32 _Z10gemm_basiciiifPKfS0_fPf_param_0,
	.param .u32 _Z10gemm_basiciiifPKfS0_fPf_param_1,
	.param .u32 _Z10gemm_basiciiifPKfS0_fPf_param_2,
	.param .f32 _Z10gemm_basiciiifPKfS0_fPf_param_3,
	.param .u64 .ptr .align 1 _Z10gemm_basiciiifPKfS0_fPf_param_4,
	.param .u64 .ptr .align 1 _Z10gemm_basiciiifPKfS0_fPf_param_5,
	.param .f32 _Z10gemm_basiciiifPKfS0_fPf_param_6,
	.param .u64 .ptr .align 1 _Z10gemm_basiciiifPKfS0_fPf_param_7
)
{
	.reg .pred 	%p<13>;
	.reg .b32 	%r<41>;
	.reg .b32 	%f<73>;
	.reg .b64 	%rd<53>;

	ld.param.u32 	%r20, [_Z10gemm_basiciiifPKfS0_fPf_param_0];
	ld.param.u32 	%r18, [_Z10gemm_basiciiifPKfS0_fPf_param_1];
	ld.param.u32 	%r19, [_Z10gemm_basiciiifPKfS0_fPf_param_2];
	ld.param.f32 	%f13, [_Z10gemm_basiciiifPKfS0_fPf_param_3];
	ld.param.u64 	%rd7, [_Z10gemm_basiciiifPKfS0_fPf_param_4];
	ld.param.u64 	%rd8, [_Z10gemm_basiciiifPKfS0_fPf_param_5];
	ld.param.f32 	%f14, [_Z10gemm_basiciiifPKfS0_fPf_param_6];
	ld.param.u64 	%rd6, [_Z10gemm_basiciiifPKfS0_fPf_param_7];
	cvta.to.global.u64 	%rd1, %rd8;
	cvta.to.global.u64 	%rd2, %rd7;
	mov.u32 	%r21, %ctaid.y;
	mov.u32 	%r22, %ntid.y;
	mov.u32 	%r23, %tid.y;
	mad.lo.s32 	%r1, %r21, %r22, %r23;
	mov.u32 	%r24, %ctaid.x;
	mov.u32 	%r25, %ntid.x;
	mov.u32 	%r26, %tid.x;
	mad.lo.s32 	%r2, %r24, %r25, %r26;
	setp.ge.s32 	%p1, %r1, %r20;
	setp.ge.s32 	%p2, %r2, %r18;
	or.pred  	%p3, %p1, %p2;
	@%p3 bra 	$L__BB0_14;
	setp.lt.s32 	%p4, %r19, 1;
	mov.f32 	%f72, 0f00000000;
	@%p4 bra 	$L__BB0_13;
	mul.lo.s32 	%r3, %r19, %r1;
	and.b32  	%r4, %r19, 7;
	setp.lt.u32 	%p5, %r19, 8;
	mov.f32 	%f72, 0f00000000;
	mov.b32 	%r39, 0;
	@%p5 bra 	$L__BB0_5;
	and.b32  	%r39, %r19, 2147483640;
	neg.s32 	%r37, %r39;
	shl.b32 	%r7, %r18, 3;
	mul.wide.u32 	%rd9, %r3, 4;
	add.s64 	%rd10, %rd9, %rd2;
	add.s64 	%rd52, %rd10, 16;
	mov.f32 	%f72, 0f00000000;
	mul.wide.s32 	%rd13, %r18, 4;
	mov.u32 	%r36, %r2;
$L__BB0_4:
	.pragma "nounroll";
	ld.global.f32 	%f19, [%rd52+-16];
	mul.wide.s32 	%rd11, %r36, 4;
	add.s64 	%rd12, %rd1, %rd11;
	ld.global.f32 	%f20, [%rd12];
	fma.rn.f32 	%f21, %f19, %f20, %f72;
	ld.global.f32 	%f22, [%rd52+-12];
	add.s64 	%rd14, %rd12, %rd13;
	ld.global.f32 	%f23, [%rd14];
	fma.rn.f32 	%f24, %f22, %f23, %f21;
	ld.global.f32 	%f25, [%rd52+-8];
	add.s64 	%rd15, %rd14, %rd13;
	ld.global.f32 	%f26, [%rd15];
	fma.rn.f32 	%f27, %f25, %f26, %f24;
	ld.global.f32 	%f28, [%rd52+-4];
	add.s64 	%rd16, %rd15, %rd13;
	ld.global.f32 	%f29, [%rd16];
	fma.rn.f32 	%f30, %f28, %f29, %f27;
	ld.global.f32 	%f31, [%rd52];
	add.s64 	%rd17, %rd16, %rd13;
	ld.global.f32 	%f32, [%rd17];
	fma.rn.f32 	%f33, %f31, %f32, %f30;
	ld.global.f32 	%f34, [%rd52+4];
	add.s64 	%rd18, %rd17, %rd13;
	ld.global.f32 	%f35, [%rd18];
	fma.rn.f32 	%f36, %f34, %f35, %f33;
	ld.global.f32 	%f37, [%rd52+8];
	add.s64 	%rd19, %rd18, %rd13;
	ld.global.f32 	%f38, [%rd19];
	fma.rn.f32 	%f39, %f37, %f38, %f36;
	ld.global.f32 	%f40, [%rd52+12];
	add.s64 	%rd20, %rd19, %rd13;
	ld.global.f32 	%f41, [%rd20];
	fma.rn.f32 	%f72, %f40, %f41, %f39;
	add.s32 	%r37, %r37, 8;
	add.s32 	%r36, %r36, %r7;
	add.s64 	%rd52, %rd52, 32;
	setp.ne.s32 	%p6, %r37, 0;
	@%p6 bra 	$L__BB0_4;
$L__BB0_5:
	setp.eq.s32 	%p7, %r4, 0;
	@%p7 bra 	$L__BB0_13;
	and.b32  	%r13, %r19, 3;
	setp.lt.u32 	%p8, %r4, 4;
	@%p8 bra 	$L__BB0_8;
	add.s32 	%r28, %r39, %r3;
	mul.wide.u32 	%rd21, %r28, 4;
	add.s64 	%rd22, %rd2, %rd21;
	ld.global.f32 	%f43, [%rd22];
	mad.lo.s32 	%r29, %r39, %r18, %r2;
	mul.wide.s32 	%rd23, %r29, 4;
	add.s64 	%rd24, %rd1, %rd23;
	ld.global.f32 	%f44, [%rd24];
	fma.rn.f32 	%f45, %f43, %f44, %f72;
	cvt.u64.u32 	%rd25, %r3;
	cvt.u64.u32 	%rd26, %r39;
	add.s64 	%rd27, %rd26, %rd25;
	shl.b64 	%rd28, %rd27, 2;
	add.s64 	%rd29, %rd2, %rd28;
	ld.global.f32 	%f46, [%rd29+4];
	mul.wide.s32 	%rd30, %r18, 4;
	add.s64 	%rd31, %rd24, %rd30;
	ld.global.f32 	%f47, [%rd31];
	fma.rn.f32 	%f48, %f46, %f47, %f45;
	ld.global.f32 	%f49, [%rd29+8];
	add.s64 	%rd32, %rd31, %rd30;
	ld.global.f32 	%f50, [%rd32];
	fma.rn.f32 	%f51, %f49, %f50, %f48;
	ld.global.f32 	%f52, [%rd29+12];
	add.s64 	%rd33, %rd32, %rd30;
	ld.global.f32 	%f53, [%rd33];
	fma.rn.f32 	%f72, %f52, %f53, %f51;
	add.s32 	%r39, %r39, 4;
$L__BB0_8:
	setp.eq.s32 	%p9, %r13, 0;
	@%p9 bra 	$L__BB0_13;
	setp.eq.s32 	%p10, %r13, 1;
	@%p10 bra 	$L__BB0_11;
	add.s32 	%r30, %r39, %r3;
	mul.wide.u32 	%rd34, %r30, 4;
	add.s64 	%rd35, %rd2, %rd34;
	ld.global.f32 	%f55, [%rd35];
	mad.lo.s32 	%r31, %r39, %r18, %r2;
	mul.wide.s32 	%rd36, %r31, 4;
	add.s64 	%rd37, %rd1, %rd36;
	ld.global.f32 	%f56, [%rd37];
	fma.rn.f32 	%f57, %f55, %f56, %f72;
	cvt.u64.u32 	%rd38, %r3;
	cvt.u64.u32 	%rd39, %r39;
	add.s64 	%rd40, %rd39, %rd38;
	shl.b64 	%rd41, %rd40, 2;
	add.s64 	%rd42, %rd2, %rd41;
	ld.global.f32 	%f58, [%rd42+4];
	mul.wide.s32 	%rd43, %r18, 4;
	add.s64 	%rd44, %rd37, %rd43;
	ld.global.f32 	%f59, [%rd44];
	fma.rn.f32 	%f72, %f58, %f59, %f57;
	add.s32 	%r39, %r39, 2;
$L__BB0_11:
	and.b32  	%r32, %r19, 1;
	setp.eq.b32 	%p11, %r32, 1;
	not.pred 	%p12, %p11;
	@%p12 bra 	$L__BB0_13;
	add.s32 	%r33, %r39, %r3;
	mul.wide.u32 	%rd45, %r33, 4;
	add.s64 	%rd46, %rd2, %rd45;
	ld.global.f32 	%f60, [%rd46];
	mad.lo.s32 	%r34, %r39, %r18, %r2;
	mul.wide.s32 	%rd47, %r34, 4;
	add.s64 	%rd48, %rd1, %rd47;
	ld.global.f32 	%f61, [%rd48];
	fma.rn.f32 	%f72, %f60, %f61, %f72;
$L__BB0_13:
	mad.lo.s32 	%r35, %r18, %r1, %r2;
	cvta.to.global.u64 	%rd49, %rd6;
	mul.wide.s32 	%rd50, %r35, 4;
	add.s64 	%rd51, %rd49, %rd50;
	ld.global.f32 	%f62, [%rd51];
	mul.f32 	%f63, %f14, %f62;
	fma.rn.f32 	%f64, %f13, %f72, %f63;
	st.global.f32 	[%rd51], %f64;
$L__BB0_14:
	ret;

}
	// .globl	_Z13gemm_extendediiifPKfbS0_bfPf
.visible .entry _Z13gemm_extendediiifPKfbS0_bfPf(
	.param .u32 _Z13gemm_extendediiifPKfbS0_bfPf_param_0,
	.param .u32 _Z13gemm_extendediiifPKfbS0_bfPf_param_1,
	.param .u32 _Z13gemm_extendediiifPKfbS0_bfPf_param_2,
	.param .f32 _Z13gemm_extendediiifPKfbS0_bfPf_param_3,
	.param .u64 .ptr .align 1 _Z13gemm_extendediiifPKfbS0_bfPf_param_4,
	.param .u8 _Z13gemm_extendediiifPKfbS0_bfPf_param_5,
	.param .u64 .ptr .align 1 _Z13gemm_extendediiifPKfbS0_bfPf_param_6,
	.param .u8 _Z13gemm_extendediiifPKfbS0_bfPf_param_7,
	.param .f32 _Z13gemm_extendediiifPKfbS0_bfPf_param_8,
	.param .u64 .ptr .align 1 _Z13gemm_extendediiifPKfbS0_bfPf_param_9
)
{
	.reg .pred 	%p<21>;
	.reg .b16 	%rs<3>;
	.reg .b32 	%r<134>;
	.reg .b32 	%f<75>;
	.reg .b64 	%rd<70>;

	ld.param.u32 	%r28, [_Z13gemm_extendediiifPKfbS0_bfPf_param_0];
	ld.param.u32 	%r29, [_Z13gemm_extendediiifPKfbS0_bfPf_param_1];
	ld.param.u32 	%r30, [_Z13gemm_extendediiifPKfbS0_bfPf_param_2];
	ld.param.u64 	%rd4, [_Z13gemm_extendediiifPKfbS0_bfPf_param_4];
	ld.param.s8 	%rs1, [_Z13gemm_extendediiifPKfbS0_bfPf_param_5];
	ld.param.u64 	%rd5, [_Z13gemm_extendediiifPKfbS0_bfPf_param_6];
	ld.param.s8 	%rs2, [_Z13gemm_extendediiifPKfbS0_bfPf_param_7];
	cvta.to.global.u64 	%rd1, %rd5;
	cvta.to.global.u64 	%rd2, %rd4;
	mov.u32 	%r31, %ctaid.y;
	mov.u32 	%r32, %ntid.y;
	mov.u32 	%r33, %tid.y;
	mad.lo.s32 	%r1, %r31, %r32, %r33;
	mov.u32 	%r34, %ctaid.x;
	mov.u32 	%r35, %ntid.x;
	mov.u32 	%r36, %tid.x;
	mad.lo.s32 	%r2, %r34, %r35, %r36;
	setp.ge.s32 	%p1, %r1, %r28;
	setp.ge.s32 	%p2, %r2, %r29;
	or.pred  	%p3, %p1, %p2;
	@%p3 bra 	$L__BB1_14;
	setp.lt.s32 	%p4, %r30, 1;
	mov.f32 	%f74, 0f00000000;
	@%p4 bra 	$L__BB1_13;
	mul.lo.s32 	%r3, %r30, %r1;
	mul.lo.s32 	%r4, %r30, %r2;
	and.b32  	%r5, %r30, 7;
	setp.lt.u32 	%p5, %r30, 8;
	mov.f32 	%f74, 0f00000000;
	mov.b32 	%r132, 0;
	@%p5 bra 	$L__BB1_5;
	and.b32  	%r132, %r30, 2147483640;
	neg.s32 	%r130, %r132;
	add.s32 	%r129, %r4, 3;
	shl.b32 	%r9, %r29, 3;
	shl.b32 	%r10, %r28, 3;
	add.s32 	%r126, %r3, 3;
	mov.f32 	%f74, 0f00000000;
	mov.u32 	%r127, %r1;
	mov.u32 	%r128, %r2;
$L__BB1_4:
	.pragma "nounroll";
	setp.eq.s16 	%p6, %rs2, 0;
	setp.eq.s16 	%p7, %rs1, 0;
	add.s32 	%r38, %r126, -3;
	selp.b32 	%r39, %r38, %r127, %p7;
	add.s32 	%r40, %r129, -3;
	selp.b32 	%r41, %r128, %r40, %p6;
	mul.wide.s32 	%rd6, %r39, 4;
	add.s64 	%rd7, %rd2, %rd6;
	ld.global.f32 	%f19, [%rd7];
	mul.wide.s32 	%rd8, %r41, 4;
	add.s64 	%rd9, %rd1, %rd8;
	ld.global.f32 	%f20, [%rd9];
	fma.rn.f32 	%f21, %f19, %f20, %f74;
	add.s32 	%r42, %r126, -2;
	add.s32 	%r43, %r28, %r127;
	selp.b32 	%r44, %r42, %r43, %p7;
	add.s32 	%r45, %r129, -2;
	add.s32 	%r46, %r29, %r128;
	selp.b32 	%r47, %r46, %r45, %p6;
	mul.wide.s32 	%rd10, %r44, 4;
	add.s64 	%rd11, %rd2, %rd10;
	ld.global.f32 	%f22, [%rd11];
	mul.wide.s32 	%rd12, %r47, 4;
	add.s64 	%rd13, %rd1, %rd12;
	ld.global.f32 	%f23, [%rd13];
	fma.rn.f32 	%f24, %f22, %f23, %f21;
	add.s32 	%r48, %r126, -1;
	add.s32 	%r49, %r28, %r43;
	selp.b32 	%r50, %r48, %r49, %p7;
	add.s32 	%r51, %r129, -1;
	add.s32 	%r52, %r29, %r46;
	selp.b32 	%r53, %r52, %r51, %p6;
	mul.wide.s32 	%rd14, %r50, 4;
	add.s64 	%rd15, %rd2, %rd14;
	ld.global.f32 	%f25, [%rd15];
	mul.wide.s32 	%rd16, %r53, 4;
	add.s64 	%rd17, %rd1, %rd16;
	ld.global.f32 	%f26, [%rd17];
	fma.rn.f32 	%f27, %f25, %f26, %f24;
	add.s32 	%r54, %r126, 4;
	add.s32 	%r55, %r28, %r49;
	selp.b32 	%r56, %r126, %r55, %p7;
	add.s32 	%r57, %r129, 4;
	add.s32 	%r58, %r29, %r52;
	selp.b32 	%r59, %r58, %r129, %p6;
	mul.wide.s32 	%rd18, %r56, 4;
	add.s64 	%rd19, %rd2, %rd18;
	ld.global.f32 	%f28, [%rd19];
	mul.wide.s32 	%rd20, %r59, 4;
	add.s64 	%rd21, %rd1, %rd20;
	ld.global.f32 	%f29, [%rd21];
	fma.rn.f32 	%f30, %f28, %f29, %f27;
	add.s32 	%r60, %r126, 1;
	add.s32 	%r61, %r28, %r55;
	selp.b32 	%r62, %r60, %r61, %p7;
	add.s32 	%r63, %r129, 1;
	add.s32 	%r64, %r29, %r58;
	selp.b32 	%r65, %r64, %r63, %p6;
	mul.wide.s32 	%rd22, %r62, 4;
	add.s64 	%rd23, %rd2, %rd22;
	ld.global.f32 	%f31, [%rd23];
	mul.wide.s32 	%rd24, %r65, 4;
	add.s64 	%rd25, %rd1, %rd24;
	ld.global.f32 	%f32, [%rd25];
	fma.rn.f32 	%f33, %f31, %f32, %f30;
	add.s32 	%r66, %r126, 2;
	add.s32 	%r67, %r28, %r61;
	selp.b32 	%r68, %r66, %r67, %p7;
	add.s32 	%r69, %r129, 2;
	add.s32 	%r70, %r29, %r64;
	selp.b32 	%r71, %r70, %r69, %p6;
	mul.wide.s32 	%rd26, %r68, 4;
	add.s64 	%rd27, %rd2, %rd26;
	ld.global.f32 	%f34, [%rd27];
	mul.wide.s32 	%rd28, %r71, 4;
	add.s64 	%rd29, %rd1, %rd28;
	ld.global.f32 	%f35, [%rd29];
	fma.rn.f32 	%f36, %f34, %f35, %f33;
	add.s32 	%r72, %r126, 3;
	add.s32 	%r73, %r28, %r67;
	selp.b32 	%r74, %r72, %r73, %p7;
	add.s32 	%r75, %r129, 3;
	add.s32 	%r76, %r29, %r70;
	selp.b32 	%r77, %r76, %r75, %p6;
	mul.wide.s32 	%rd30, %r74, 4;
	add.s64 	%rd31, %rd2, %rd30;
	ld.global.f32 	%f37, [%rd31];
	mul.wide.s32 	%rd32, %r77, 4;
	add.s64 	%rd33, %rd1, %rd32;
	ld.global.f32 	%f38, [%rd33];
	fma.rn.f32 	%f39, %f37, %f38, %f36;
	add.s32 	%r78, %r28, %r73;
	selp.b32 	%r79, %r54, %r78, %p7;
	add.s32 	%r80, %r29, %r76;
	selp.b32 	%r81, %r80, %r57, %p6;
	mul.wide.s32 	%rd34, %r79, 4;
	add.s64 	%rd35, %rd2, %rd34;
	ld.global.f32 	%f40, [%rd35];
	mul.wide.s32 	%rd36, %r81, 4;
	add.s64 	%rd37, %rd1, %rd36;
	ld.global.f32 	%f41, [%rd37];
	fma.rn.f32 	%f74, %f40, %f41, %f39;
	add.s32 	%r130, %r130, 8;
	add.s32 	%r129, %r129, 8;
	add.s32 	%r128, %r128, %r9;
	add.s32 	%r127, %r127, %r10;
	add.s32 	%r126, %r126, 8;
	setp.ne.s32 	%p8, %r130, 0;
	@%p8 bra 	$L__BB1_4;
$L__BB1_5:
	setp.eq.s32 	%p9, %r5, 0;
	@%p9 bra 	$L__BB1_13;
	and.b32  	%r23, %r30, 3;
	setp.lt.u32 	%p10, %r5, 4;
	@%p10 bra 	$L__BB1_8;
	setp.eq.s16 	%p11, %rs2, 0;
	setp.eq.s16 	%p12, %rs1, 0;
	add.s32 	%r82, %r132, %r3;
	mad.lo.s32 	%r83, %r132, %r28, %r1;
	selp.b32 	%r84, %r82, %r83, %p12;
	mad.lo.s32 	%r85, %r132, %r29, %r2;
	add.s32 	%r86, %r132, %r4;
	selp.b32 	%r87, %r85, %r86, %p11;
	mul.wide.s32 	%rd38, %r84, 4;
	add.s64 	%rd39, %rd2, %rd38;
	ld.global.f32 	%f43, [%rd39];
	mul.wide.s32 	%rd40, %r87, 4;
	add.s64 	%rd41, %rd1, %rd40;
	ld.global.f32 	%f44, [%rd41];
	fma.rn.f32 	%f45, %f43, %f44, %f74;
	add.s32 	%r88, %r82, 1;
	add.s32 	%r89, %r83, %r28;
	selp.b32 	%r90, %r88, %r89, %p12;
	add.s32 	%r91, %r85, %r29;
	add.s32 	%r92, %r86, 1;
	selp.b32 	%r93, %r91, %r92, %p11;
	mul.wide.s32 	%rd42, %r90, 4;
	add.s64 	%rd43, %rd2, %rd42;
	ld.global.f32 	%f46, [%rd43];
	mul.wide.s32 	%rd44, %r93, 4;
	add.s64 	%rd45, %rd1, %rd44;
	ld.global.f32 	%f47, [%rd45];
	fma.rn.f32 	%f48, %f46, %f47, %f45;
	add.s32 	%r94, %r82, 2;
	add.s32 	%r95, %r89, %r28;
	selp.b32 	%r96, %r94, %r95, %p12;
	add.s32 	%r97, %r91, %r29;
	add.s32 	%r98, %r86, 2;
	selp.b32 	%r99, %r97, %r98, %p11;
	mul.wide.s32 	%rd46, %r96, 4;
	add.s64 	%rd47, %rd2, %rd46;
	ld.global.f32 	%f49, [%rd47];
	mul.wide.s32 	%rd48, %r99, 4;
	add.s64 	%rd49, %rd1, %rd48;
	ld.global.f32 	%f50, [%rd49];
	fma.rn.f32 	%f51, %f49, %f50, %f48;
	add.s32 	%r100, %r82, 3;
	add.s32 	%r101, %r95, %r28;
	selp.b32 	%r102, %r100, %r101, %p12;
	add.s32 	%r103, %r97, %r29;
	add.s32 	%r104, %r86, 3;
	selp.b32 	%r105, %r103, %r104, %p11;
	mul.wide.s32 	%rd50, %r102, 4;
	add.s64 	%rd51, %rd2, %rd50;
	ld.global.f32 	%f52, [%rd51];
	mul.wide.s32 	%rd52, %r105, 4;
	add.s64 	%rd53, %rd1, %rd52;
	ld.global.f32 	%f53, [%rd53];
	fma.rn.f32 	%f74, %f52, %f53, %f51;
	add.s32 	%r132, %r132, 4;
$L__BB1_8:
	setp.eq.s32 	%p13, %r23, 0;
	@%p13 bra 	$L__BB1_13;
	setp.eq.s32 	%p14, %r23, 1;
	@%p14 bra 	$L__BB1_11;
	setp.eq.s16 	%p15, %rs2, 0;
	setp.eq.s16 	%p16, %rs1, 0;
	add.s32 	%r106, %r132, %r3;
	mad.lo.s32 	%r107, %r132, %r28, %r1;
	selp.b32 	%r108, %r106, %r107, %p16;
	mad.lo.s32 	%r109, %r132, %r29, %r2;
	add.s32 	%r110, %r132, %r4;
	selp.b32 	%r111, %r109, %r110, %p15;
	mul.wide.s32 	%rd54, %r108, 4;
	add.s64 	%rd55, %rd2, %rd54;
	ld.global.f32 	%f55, [%rd55];
	mul.wide.s32 	%rd56, %r111, 4;
	add.s64 	%rd57, %rd1, %rd56;
	ld.global.f32 	%f56, [%rd57];
	fma.rn.f32 	%f57, %f55, %f56, %f74;
	add.s32 	%r112, %r106, 1;
	add.s32 	%r113, %r107, %r28;
	selp.b32 	%r114, %r112, %r113, %p16;
	add.s32 	%r115, %r109, %r29;
	add.s32 	%r116, %r110, 1;
	selp.b32 	%r117, %r115, %r116, %p15;
	mul.wide.s32 	%rd58, %r114, 4;
	add.s64 	%rd59, %rd2, %rd58;
	ld.global.f32 	%f58, [%rd59];
	mul.wide.s32 	%rd60, %r117, 4;
	add.s64 	%rd61, %rd1, %rd60;
	ld.global.f32 	%f59, [%rd61];
	fma.rn.f32 	%f74, %f58, %f59, %f57;
	add.s32 	%r132, %r132, 2;
$L__BB1_11:
	and.b32  	%r118, %r30, 1;
	setp.eq.b32 	%p17, %r118, 1;
	not.pred 	%p18, %p17;
	@%p18 bra 	$L__BB1_13;
	setp.eq.s16 	%p19, %rs2, 0;
	setp.eq.s16 	%p20, %rs1, 0;
	add.s32 	%r119, %r132, %r3;
	mad.lo.s32 	%r120, %r132, %r28, %r1;
	selp.b32 	%r121, %r119, %r120, %p20;
	mad.lo.s32 	%r122, %r132, %r29, %r2;
	add.s32 	%r123, %r132, %r4;
	selp.b32 	%r124, %r122, %r123, %p19;
	mul.wide.s32 	%rd62, %r121, 4;
	add.s64 	%rd63, %rd2, %rd62;
	ld.global.f32 	%f60, [%rd63];
	mul.wide.s32 	%rd64, %r124, 4;
	add.s64 	%rd65, %rd1, %rd64;
	ld.global.f32 	%f61, [%rd65];
	fma.rn.f32 	%f74, %f60, %f61, %f74;
$L__BB1_13:
	ld.param.u64 	%rd69, [_Z13gemm_extendediiifPKfbS0_bfPf_param_9];
	ld.param.f32 	%f66, [_Z13gemm_extendediiifPKfbS0_bfPf_param_8];
	ld.param.f32 	%f65, [_Z13gemm_extendediiifPKfbS0_bfPf_param_3];
	mad.lo.s32 	%r125, %r29, %r1, %r2;
	cvta.to.global.u64 	%rd66, %rd69;
	mul.wide.s32 	%rd67, %r125, 4;
	add.s64 	%rd68, %rd66, %rd67;
	ld.global.f32 	%f62, [%rd68];
	mul.f32 	%f63, %f66, %f62;
	fma.rn.f32 	%f64, %f65, %f74, %f63;
	st.global.f32 	[%rd68], %f64;
$L__BB1_14:
	ret;

}


// ===== COMPILED SASS (sm_100) =====

	.target	sm_100

	.elftype	@"ET_EXEC"


//--------------------- .note.nv.tkinfo           --------------------------
	.section	.note.nv.tkinfo,"",@"SHT_NOTE"
	.sectionflags	@"SHF_NOTE_NV_TKINFO"
	.tkinfo
        /*0018*/ 	.word	0x00000002
        /*0030*/ 	.string	""
        /*0030*/ 	.string	"ptxas"
        /*0030*/ 	.string	"Cuda compilation tools, release 13.0, V13.0.88"
        /*0030*/ 	.string	"Build cuda_13.0.r13.0/compiler.36424714_0"
        /*0030*/ 	.string	"-arch sm_100 -m 64 "



//--------------------- .note.nv.cuinfo           --------------------------
	.section	.note.nv.cuinfo,"",@"SHT_NOTE"
	.sectionflags	@"SHF_NOTE_NV_CUINFO"
        /*0018*/ 	.short	0x0002
        /*001a*/ 	.short	0x0064
        /*001c*/ 	.short	0x0082
	.zero		2


//--------------------- .nv.info                  --------------------------
	.section	.nv.info,"",@"SHT_CUDA_INFO"
	.align	4


	//----- nvinfo : EIATTR_REGCOUNT
	.align		4
        /*0000*/ 	.byte	0x04, 0x2f
        /*0002*/ 	.short	(.L_1 - .L_0)
	.align		4
.L_0:
        /*0004*/ 	.word	index@(_Z10gemm_basiciiifPKfS0_fPf)
        /*0008*/ 	.word	0x00000020


	//----- nvinfo : EIATTR_FRAME_SIZE
	.align		4
.L_1:
        /*000c*/ 	.byte	0x04, 0x11
        /*000e*/ 	.short	(.L_3 - .L_2)
	.align		4
.L_2:
        /*0010*/ 	.word	index@(_Z10gemm_basiciiifPKfS0_fPf)
        /*0014*/ 	.word	0x00000000


	//----- nvinfo : EIATTR_REGCOUNT
	.align		4
.L_3:
        /*0018*/ 	.byte	0x04, 0x2f
        /*001a*/ 	.short	(.L_5 - .L_4)
	.align		4
.L_4:
        /*001c*/ 	.word	index@(_Z13gemm_extendediiifPKfbS0_bfPf)
        /*0020*/ 	.word	0x00000020


	//----- nvinfo : EIATTR_FRAME_SIZE
	.align		4
.L_5:
        /*0024*/ 	.byte	0x04, 0x11
        /*0026*/ 	.short	(.L_7 - .L_6)
	.align		4
.L_6:
        /*0028*/ 	.word	index@(_Z13gemm_extendediiifPKfbS0_bfPf)
        /*002c*/ 	.word	0x00000000


	//----- nvinfo : EIATTR_MIN_STACK_SIZE
	.align		4
.L_7:
        /*0030*/ 	.byte	0x04, 0x12
        /*0032*/ 	.short	(.L_9 - .L_8)
	.align		4
.L_8:
        /*0034*/ 	.word	index@(_Z13gemm_extendediiifPKfbS0_bfPf)
        /*0038*/ 	.word	0x00000000


	//----- nvinfo : EIATTR_MIN_STACK_SIZE
	.align		4
.L_9:
        /*003c*/ 	.byte	0x04, 0x12
        /*003e*/ 	.short	(.L_11 - .L_10)
	.align		4
.L_10:
        /*0040*/ 	.word	index@(_Z10gemm_basiciiifPKfS0_fPf)
        /*0044*/ 	.word	0x00000000
.L_11:


//--------------------- .nv.compat                --------------------------
	.section	.nv.compat,"",@"SHT_CUDA_COMPAT_INFO"
	.align	4
        /*0000*/ 	.byte	0x02, 0x09, 0x00, 0x00, 0x02, 0x02, 0x01, 0x00, 0x02, 0x05, 0x05, 0x00, 0x03, 0x07, 0x01, 0x01
        /*0010*/ 	.byte	0x02, 0x03, 0x00, 0x00, 0x02, 0x06, 0x01, 0x00, 0x04, 0x0b, 0x08, 0x00, 0x09, 0x00, 0x00, 0x00
        /*0020*/ 	.byte	0x00, 0x00, 0x00, 0x00


//--------------------- .nv.info._Z13gemm_extendediiifPKfbS0_bfPf --------------------------
	.section	.nv.info._Z13gemm_extendediiifPKfbS0_bfPf,"",@"SHT_CUDA_INFO"
	.sectionflags	@""
	.align	4


	//----- nvinfo : EIATTR_CUDA_API_VERSION
	.align		4
        /*0000*/ 	.byte	0x04, 0x37
        /*0002*/ 	.short	(.L_13 - .L_12)
.L_12:
        /*0004*/ 	.word	0x00000082


	//----- nvinfo : EIATTR_KPARAM_INFO
	.align		4
.L_13:
        /*0008*/ 	.byte	0x04, 0x17
        /*000a*/ 	.short	(.L_15 - .L_14)
.L_14:
        /*000c*/ 	.word	0x00000000
        /*0010*/ 	.short	0x0009
        /*0012*/ 	.short	0x0030
        /*0014*/ 	.byte	0x00, 0xf5, 0x21, 0x00


	//----- nvinfo : EIATTR_KPARAM_INFO
	.align		4
.L_15:
        /*0018*/ 	.byte	0x04, 0x17
        /*001a*/ 	.short	(.L_17 - .L_16)
.L_16:
        /*001c*/ 	.word	0x00000000
        /*0020*/ 	.short	0x0008
        /*0022*/ 	.short	0x002c
        /*0024*/ 	.byte	0x00, 0xf0, 0x11, 0x00


	//----- nvinfo : EIATTR_KPARAM_INFO
	.align		4
.L_17:
        /*0028*/ 	.byte	0x04, 0x17
        /*002a*/ 	.short	(.L_19 - .L_18)
.L_18:
        /*002c*/ 	.word	0x00000000
        /*0030*/ 	.short	0x0007
        /*0032*/ 	.short	0x0028
        /*0034*/ 	.byte	0x00, 0xf0, 0x05, 0x00


	//----- nvinfo : EIATTR_KPARAM_INFO
	.align		4
.L_19:
        /*0038*/ 	.byte	0x04, 0x17
        /*003a*/ 	.short	(.L_21 - .L_20)
.L_20:
        /*003c*/ 	.word	0x00000000
        /*0040*/ 	.short	0x0006
        /*0042*/ 	.short	0x0020
        /*0044*/ 	.byte	0x00, 0xf5, 0x21, 0x00


	//----- nvinfo : EIATTR_KPARAM_INFO
	.align		4
.L_21:
        /*0048*/ 	.byte	0x04, 0x17
        /*004a*/ 	.short	(.L_23 - .L_22)
.L_22:
        /*004c*/ 	.word	0x00000000
        /*0050*/ 	.short	0x0005
        /*0052*/ 	.short	0x0018
        /*0054*/ 	.byte	0x00, 0xf0, 0x05, 0x00


	//----- nvinfo : EIATTR_KPARAM_INFO
	.align		4
.L_23:
        /*0058*/ 	.byte	0x04, 0x17
        /*005a*/ 	.short	(.L_25 - .L_24)
.L_24:
        /*005c*/ 	.word	0x00000000
        /*0060*/ 	.short	0x0004
        /*0062*/ 	.short	0x0010
        /*0064*/ 	.byte	0x00, 0xf5, 0x21, 0x00


	//----- nvinfo : EIATTR_KPARAM_INFO
	.align		4
.L_25:
        /*0068*/ 	.byte	0x04, 0x17
        /*006a*/ 	.short	(.L_27 - .L_26)
.L_26:
        /*006c*/ 	.word	0x00000000
        /*0070*/ 	.short	0x0003
        /*0072*/ 	.short	0x000c
        /*0074*/ 	.byte	0x00, 0xf0, 0x11, 0x00


	//----- nvinfo : EIATTR_KPARAM_INFO
	.align		4
.L_27:
        /*0078*/ 	.byte	0x04, 0x17
        /*007a*/ 	.short	(.L_29 - .L_28)
.L_28:
        /*007c*/ 	.word	0x00000000
        /*0080*/ 	.short	0x0002
        /*0082*/ 	.short	0x0008
        /*0084*/ 	.byte	0x00, 0xf0, 0x11, 0x00


	//----- nvinfo : EIATTR_KPARAM_INFO
	.align		4
.L_29:
        /*0088*/ 	.byte	0x04, 0x17
        /*008a*/ 	.short	(.L_31 - .L_30)
.L_30:
        /*008c*/ 	.word	0x00000000
        /*0090*/ 	.short	0x0001
        /*0092*/ 	.short	0x0004
        /*0094*/ 	.byte	0x00, 0xf0, 0x11, 0x00


	//----- nvinfo : EIATTR_KPARAM_INFO
	.align		4
.L_31:
        /*0098*/ 	.byte	0x04, 0x17
        /*009a*/ 	.short	(.L_33 - .L_32)
.L_32:
        /*009c*/ 	.word	0x00000000
        /*00a0*/ 	.short	0x0000
        /*00a2*/ 	.short	0x0000
        /*00a4*/ 	.byte	0x00, 0xf0, 0x11, 0x00


	//----- nvinfo : EIATTR_SPARSE_MMA_MASK
	.align		4
.L_33:
        /*00a8*/ 	.byte	0x03, 0x50
        /*00aa*/ 	.short	0x0000


	//----- nvinfo : EIATTR_MAXREG_COUNT
	.align		4
        /*00ac*/ 	.byte	0x03, 0x1b
        /*00ae*/ 	.short	0x00ff


	//----- nvinfo : EIATTR_MERCURY_ISA_VERSION
	.align		4
        /*00b0*/ 	.byte	0x03, 0x5f
        /*00b2*/ 	.short	0x0101


	//----- nvinfo : EIATTR_VRC_CTA_INIT_COUNT
	.align		4
        /*00b4*/ 	.byte	0x02, 0x4a
	.zero		1
	.zero		1


	//----- nvinfo : EIATTR_EXIT_INSTR_OFFSETS
	.align		4
        /*00b8*/ 	.byte	0x04, 0x1c
        /*00ba*/ 	.short	(.L_35 - .L_34)


	//   ....[0]....
.L_34:
        /*00bc*/ 	.word	0x000000c0


	//   ....[1]....
        /*00c0*/ 	.word	0x00000f50


	//----- nvinfo : EIATTR_CBANK_PARAM_SIZE
	.align		4
.L_35:
        /*00c4*/ 	.byte	0x03, 0x19
        /*00c6*/ 	.short	0x0038


	//----- nvinfo : EIATTR_PARAM_CBANK
	.align		4
        /*00c8*/ 	.byte	0x04, 0x0a
        /*00ca*/ 	.short	(.L_37 - .L_36)
	.align		4
.L_36:
        /*00cc*/ 	.word	index@(.nv.constant0._Z13gemm_extendediiifPKfbS0_bfPf)
        /*00d0*/ 	.short	0x0380
        /*00d2*/ 	.short	0x0038


	//----- nvinfo : EIATTR_SW_WAR
	.align		4
.L_37:
        /*00d4*/ 	.byte	0x04, 0x36
        /*00d6*/ 	.short	(.L_39 - .L_38)
.L_38:
        /*00d8*/ 	.word	0x00000008
.L_39:


//--------------------- .nv.info._Z10gemm_basiciiifPKfS0_fPf --------------------------
	.section	.nv.info._Z10gemm_basiciiifPKfS0_fPf,"",@"SHT_CUDA_INFO"
	.sectionflags	@""
	.align	4


	//----- nvinfo : EIATTR_CUDA_API_VERSION
	.align		4
        /*0000*/ 	.byte	0x04, 0x37
        /*0002*/ 	.short	(.L_41 - .L_40)
.L_40:
        /*0004*/ 	.word	0x00000082


	//----- nvinfo : EIATTR_KPARAM_INFO
	.align		4
.L_41:
        /*0008*/ 	.byte	0x04, 0x17
        /*000a*/ 	.short	(.L_43 - .L_42)
.L_42:
        /*000c*/ 	.word	0x00000000
        /*0010*/ 	.short	0x0007
        /*0012*/ 	.short	0x0028
        /*0014*/ 	.byte	0x00, 0xf5, 0x21, 0x00


	//----- nvinfo : EIATTR_KPARAM_INFO
	.align		4
.L_43:
        /*0018*/ 	.byte	0x04, 0x17
        /*001a*/ 	.short	(.L_45 - .L_44)
.L_44:
        /*001c*/ 	.word	0x00000000
        /*0020*/ 	.short	0x0006
        /*0022*/ 	.short	0x0020
        /*0024*/ 	.byte	0x00, 0xf0, 0x11, 0x00


	//----- nvinfo : EIATTR_KPARAM_INFO
	.align		4
.L_45:
        /*0028*/ 	.byte	0x04, 0x17
        /*002a*/ 	.short	(.L_47 - .L_46)
.L_46:
        /*002c*/ 	.word	0x00000000
        /*0030*/ 	.short	0x0005
        /*0032*/ 	.short	0x0018
        /*0034*/ 	.byte	0x00, 0xf5, 0x21, 0x00


	//----- nvinfo : EIATTR_KPARAM_INFO
	.align		4
.L_47:
        /*0038*/ 	.byte	0x04, 0x17
        /*003a*/ 	.short	(.L_49 - .L_48)
.L_48:
        /*003c*/ 	.word	0x00000000
        /*0040*/ 	.short	0x0004
        /*0042*/ 	.short	0x0010
        /*0044*/ 	.byte	0x00, 0xf5, 0x21, 0x00


	//----- nvinfo : EIATTR_KPARAM_INFO
	.align		4
.L_49:
        /*0048*/ 	.byte	0x04, 0x17
        /*004a*/ 	.short	(.L_51 - .L_50)
.L_50:
        /*004c*/ 	.word	0x00000000
        /*0050*/ 	.short	0x0003
        /*0052*/ 	.short	0x000c
        /*0054*/ 	.byte	0x00, 0xf0, 0x11, 0x00


	//----- nvinfo : EIATTR_KPARAM_INFO
	.align		4
.L_51:
        /*0058*/ 	.byte	0x04, 0x17
        /*005a*/ 	.short	(.L_53 - .L_52)
.L_52:
        /*005c*/ 	.word	0x00000000
        /*0060*/ 	.short	0x0002
        /*0062*/ 	.short	0x0008
        /*0064*/ 	.byte	0x00, 0xf0, 0x11, 0x00


	//----- nvinfo : EIATTR_KPARAM_INFO
	.align		4
.L_53:
        /*0068*/ 	.byte	0x04, 0x17
        /*006a*/ 	.short	(.L_55 - .L_54)
.L_54:
        /*006c*/ 	.word	0x00000000
        /*0070*/ 	.short	0x0001
        /*0072*/ 	.short	0x0004
        /*0074*/ 	.byte	0x00, 0xf0, 0x11, 0x00


	//----- nvinfo : EIATTR_KPARAM_INFO
	.align		4
.L_55:
        /*0078*/ 	.byte	0x04, 0x17
        /*007a*/ 	.short	(.L_57 - .L_56)
.L_56:
        /*007c*/ 	.word	0x00000000
        /*0080*/ 	.short	0x0000
        /*0082*/ 	.short	0x0000
        /*0084*/ 	.byte	0x00, 0xf0, 0x11, 0x00


	//----- nvinfo : EIATTR_SPARSE_MMA_MASK
	.align		4
.L_57:
        /*0088*/ 	.byte	0x03, 0x50
        /*008a*/ 	.short	0x0000


	//----- nvinfo : EIATTR_MAXREG_COUNT
	.align		4
        /*008c*/ 	.byte	0x03, 0x1b
        /*008e*/ 	.short	0x00ff


	//----- nvinfo : EIATTR_MERCURY_ISA_VERSION
	.align		4
        /*0090*/ 	.byte	0x03, 0x5f
        /*0092*/ 	.short	0x0101


	//----- nvinfo : EIATTR_VRC_CTA_INIT_COUNT
	.align		4
        /*0094*/ 	.byte	0x02, 0x4a
	.zero		1
	.zero		1


	//----- nvinfo : EIATTR_EXIT_INSTR_OFFSETS
	.align		4
        /*0098*/ 	.byte	0x04, 0x1c
        /*009a*/ 	.short	(.L_59 - .L_58)


	//   ....[0]....
.L_58:
        /*009c*/ 	.word	0x000000c0


	//   ....[1]....
        /*00a0*/ 	.word	0x00000930


	//----- nvinfo : EIATTR_CBANK_PARAM_SIZE
	.align		4
.L_59:
        /*00a4*/ 	.byte	0x03, 0x19
        /*00a6*/ 	.short	0x0030


	//----- nvinfo : EIATTR_PARAM_CBANK
	.align		4
        /*00a8*/ 	.byte	0x04, 0x0a
        /*00aa*/ 	.short	(.L_61 - .L_60)
	.align		4
.L_60:
        /*00ac*/ 	.word	index@(.nv.constant0._Z10gemm_basiciiifPKfS0_fPf)
        /*00b0*/ 	.short	0x0380
        /*00b2*/ 	.short	0x0030


	//----- nvinfo : EIATTR_SW_WAR
	.align		4
.L_61:
        /*00b4*/ 	.byte	0x04, 0x36
        /*00b6*/ 	.short	(.L_63 - .L_62)
.L_62:
        /*00b8*/ 	.word	0x00000008
.L_63:


//--------------------- .nv.callgraph             --------------------------
	.section	.nv.callgraph,"",@"SHT_CUDA_CALLGRAPH"
	.align	4
	.sectionentsize	8
	.align		4
        /*0000*/ 	.word	0x00000000
	.align		4
        /*0004*/ 	.word	0xffffffff
	.align		4
        /*0008*/ 	.word	0x00000000
	.align		4
        /*000c*/ 	.word	0xfffffffe
	.align		4
        /*0010*/ 	.word	0x00000000
	.align		4
        /*0014*/ 	.word	0xfffffffd
	.align		4
        /*0018*/ 	.word	0x00000000
	.align		4
        /*001c*/ 	.word	0xfffffffc


//--------------------- .text._Z13gemm_extendediiifPKfbS0_bfPf --------------------------
	.section	.text._Z13gemm_extendediiifPKfbS0_bfPf,"ax",@progbits
	.align	128
        .global         _Z13gemm_extendediiifPKfbS0_bfPf
        .type           _Z13gemm_extendediiifPKfbS0_bfPf,@function
        .size           _Z13gemm_extendediiifPKfbS0_bfPf,(.L_x_11 - _Z13gemm_extendediiifPKfbS0_bfPf)
        .other          _Z13gemm_extendediiifPKfbS0_bfPf,@"STO_CUDA_ENTRY STV_DEFAULT"
_Z13gemm_extendediiifPKfbS0_bfPf:
.text._Z13gemm_extendediiifPKfbS0_bfPf:
[----:B------:R-:W-:Y:S01]  /*0000*/  LDC R1, c[0x0][0x37c] ;  /* 0x0000df00ff017b82 */ /* 0x000fe20000000800 */
[----:B------:R-:W0:Y:S07]  /*0010*/  S2R R5, SR_TID.X ;  /* 0x0000000000057919 */ /* 0x000e2e0000002100 */
[----:B------:R-:W1:Y:S01]  /*0020*/  LDC R3, c[0x0][0x364] ;  /* 0x0000d900ff037b82 */ /* 0x000e620000000800 */
[----:B------:R-:W1:Y:S07]  /*0030*/  S2R R0, SR_TID.Y ;  /* 0x0000000000007919 */ /* 0x000e6e0000002200 */
[----:B------:R-:W0:Y:S08]  /*0040*/  S2UR UR5, SR_CTAID.X ;  /* 0x00000000000579c3 */ /* 0x000e300000002500 */
[----:B------:R-:W0:Y:S08]  /*0050*/  LDC R2, c[0x0][0x360] ;  /* 0x0000d800ff027b82 */ /* 0x000e300000000800 */
[----:B------:R-:W1:Y:S08]  /*0060*/  S2UR UR4, SR_CTAID.Y ;  /* 0x00000000000479c3 */ /* 0x000e700000002600 */
[----:B------:R-:W2:Y:S01]  /*0070*/  LDC.64 R12, c[0x0][0x380] ;  /* 0x0000e000ff0c7b82 */ /* 0x000ea20000000a00 */
[----:B0-----:R-:W-:-:S02]  /*0080*/  IMAD R2, R2, UR5, R5 ;  /* 0x0000000502027c24 */ /* 0x001fc4000f8e0205 */
[----:B-1----:R-:W-:-:S03]  /*0090*/  IMAD R3, R3, UR4, R0 ;  /* 0x0000000403037c24 */ /* 0x002fc6000f8e0200 */
[----:B--2---:R-:W-:-:S04]  /*00a0*/  ISETP.GE.AND P0, PT, R2, R13, PT ;  /* 0x0000000d0200720c */ /* 0x004fc80003f06270 */
[----:B------:R-:W-:-:S13]  /*00b0*/  ISETP.GE.OR P0, PT, R3, R12, P0 ;  /* 0x0000000c0300720c */ /* 0x000fda0000706670 */
[----:B------:R-:W-:Y:S05]  /*00c0*/  @P0 EXIT ;  /* 0x000000000000094d */ /* 0x000fea0003800000 */
[----:B------:R-:W0:Y:S01]  /*00d0*/  LDC R4, c[0x0][0x388] ;  /* 0x0000e200ff047b82 */ /* 0x000e220000000800 */
[----:B------:R-:W1:Y:S01]  /*00e0*/  LDCU.64 UR6, c[0x0][0x358] ;  /* 0x00006b00ff0677ac */ /* 0x000e620008000a00 */
[----:B------:R-:W-:Y:S01]  /*00f0*/  HFMA2 R11, -RZ, RZ, 0, 0 ;  /* 0x00000000ff0b7431 */ /* 0x000fe200000001ff */
[----:B0-----:R-:W-:-:S13]  /*0100*/  ISETP.GE.AND P0, PT, R4, 0x1, PT ;  /* 0x000000010400780c */ /* 0x001fda0003f06270 */
[----:B-1----:R-:W-:Y:S05]  /*0110*/  @!P0 BRA `(.L_x_0) ;  /* 0x0000000c00688947 */ /* 0x002fea0003800000 */
[C---:B------:R-:W-:Y:S01]  /*0120*/  ISETP.GE.U32.AND P1, PT, R4.reuse, 0x8, PT ;  /* 0x000000080400780c */ /* 0x040fe20003f26070 */
[----:B------:R-:W-:Y:S01]  /*0130*/  IMAD.MOV.U32 R7, RZ, RZ, RZ ;  /* 0x000000ffff077224 */ /* 0x000fe200078e00ff */
[----:B------:R-:W-:Y:S02]  /*0140*/  LOP3.LUT R6, R4, 0x7, RZ, 0xc0, !PT ;  /* 0x0000000704067812 */ /* 0x000fe400078ec0ff */
[----:B------:R-:W-:Y:S02]  /*0150*/  MOV R11, RZ ;  /* 0x000000ff000b7202 */ /* 0x000fe40000000f00 */
[----:B------:R-:W-:-:S07]  /*0160*/  ISETP.NE.AND P0, PT, R6, RZ, PT ;  /* 0x000000ff0600720c */ /* 0x000fce0003f05270 */
[----:B------:R-:W-:Y:S06]  /*0170*/  @!P1 BRA `(.L_x_1) ;  /* 0x0000000400a09947 */ /* 0x000fec0003800000 */
[----:B------:R-:W0:Y:S01]  /*0180*/  LDCU.U8 UR4, c[0x0][0x3a8] ;  /* 0x00007500ff0477ac */ /* 0x000e220008000000 */
[----:B------:R-:W1:Y:S01]  /*0190*/  LDC.64 R14, c[0x0][0x390] ;  /* 0x0000e400ff0e7b82 */ /* 0x000e620000000a00 */
[----:B------:R-:W-:Y:S01]  /*01a0*/  LOP3.LUT R7, R4, 0x7ffffff8, RZ, 0xc0, !PT ;  /* 0x7ffffff804077812 */ /* 0x000fe200078ec0ff */
[-C--:B------:R-:W-:Y:S01]  /*01b0*/  IMAD R8, R2, R4.reuse, 0x3 ;  /* 0x0000000302087424 */ /* 0x080fe200078e0204 */
[----:B------:R-:W2:Y:S01]  /*01c0*/  LDCU.U8 UR5, c[0x0][0x398] ;  /* 0x00007300ff0577ac */ /* 0x000ea20008000000 */
[----:B------:R-:W-:Y:S01]  /*01d0*/  IMAD R9, R3, R4, 0x3 ;  /* 0x0000000303097424 */ /* 0x000fe200078e0204 */
[----:B------:R-:W-:Y:S01]  /*01e0*/  MOV R11, RZ ;  /* 0x000000ff000b7202 */ /* 0x000fe20000000f00 */
[----:B------:R-:W-:Y:S01]  /*01f0*/  IMAD.MOV.U32 R10, RZ, RZ, R2 ;  /* 0x000000ffff0a7224 */ /* 0x000fe200078e0002 */
[----:B------:R-:W-:Y:S01]  /*0200*/  MOV R5, R3 ;  /* 0x0000000300057202 */ /* 0x000fe20000000f00 */
[----:B------:R-:W3:Y:S01]  /*0210*/  LDC.64 R16, c[0x0][0x3a0] ;  /* 0x0000e800ff107b82 */ /* 0x000ee20000000a00 */
[----:B------:R-:W-:Y:S01]  /*0220*/  IADD3 R0, PT, PT, -R7, RZ, RZ ;  /* 0x000000ff07007210 */ /* 0x000fe20007ffe1ff */
[----:B0-----:R-:W-:-:S02]  /*0230*/  UPRMT UR4, UR4, 0x8880, URZ ;  /* 0x0000888004047896 */ /* 0x001fc400080000ff */
[----:B--2---:R-:W-:-:S04]  /*0240*/  UPRMT UR5, UR5, 0x8880, URZ ;  /* 0x0000888005057896 */ /* 0x004fc800080000ff */
[----:B------:R-:W-:Y:S02]  /*0250*/  ISETP.NE.AND P1, PT, RZ, UR4, PT ;  /* 0x00000004ff007c0c */ /* 0x000fe4000bf25270 */
[----:B------:R-:W-:-:S13]  /*0260*/  ISETP.NE.AND P2, PT, RZ, UR5, PT ;  /* 0x00000005ff007c0c */ /* 0x000fda000bf45270 */
.L_x_2:
[----:B------:R-:W-:Y:S01]  /*0270*/  VIADD R19, R8, 0xfffffffd ;  /* 0xfffffffd08137836 */ /* 0x000fe20000000000 */
[----:B------:R-:W-:-:S04]  /*0280*/  IADD3 R18, PT, PT, R9, -0x3, RZ ;  /* 0xfffffffd09127810 */ /* 0x000fc80007ffe0ff */
[----:B------:R-:W-:Y:S02]  /*0290*/  SEL R21, R18, R5, !P2 ;  /* 0x0000000512157207 */ /* 0x000fe40005000000 */
[----:B------:R-:W-:-:S03]  /*02a0*/  SEL R19, R10, R19, !P1 ;  /* 0x000000130a137207 */ /* 0x000fc60004800000 */
[----:B-1----:R-:W-:-:S04]  /*02b0*/  IMAD.WIDE R20, R21, 0x4, R14 ;  /* 0x0000000415147825 */ /* 0x002fc800078e020e */
[----:B---3--:R-:W-:Y:S02]  /*02c0*/  IMAD.WIDE R18, R19, 0x4, R16 ;  /* 0x0000000413127825 */ /* 0x008fe400078e0210 */
[----:B------:R0:W2:Y:S04]  /*02d0*/  LDG.E R20, desc[UR6][R20.64] ;  /* 0x0000000614147981 */ /* 0x0000a8000c1e1900 */
[----:B------:R1:W2:Y:S01]  /*02e0*/  LDG.E R18, desc[UR6][R18.64] ;  /* 0x0000000612127981 */ /* 0x0002a2000c1e1900 */
[----:B------:R-:W-:Y:S01]  /*02f0*/  IADD3 R22, PT, PT, R9, -0x2, RZ ;  /* 0xfffffffe09167810 */ /* 0x000fe20007ffe0ff */
[----:B------:R-:W-:Y:S01]  /*0300*/  VIADD R27, R8, 0xfffffffe ;  /* 0xfffffffe081b7836 */ /* 0x000fe20000000000 */
[----:B------:R-:W-:Y:S02]  /*0310*/  IADD3 R25, PT, PT, R5, R12, RZ ;  /* 0x0000000c05197210 */ /* 0x000fe40007ffe0ff */
[----:B------:R-:W-:-:S02]  /*0320*/  IADD3 R26, PT, PT, R10, R13, RZ ;  /* 0x0000000d0a1a7210 */ /* 0x000fc40007ffe0ff */
[----:B------:R-:W-:Y:S01]  /*0330*/  SEL R23, R22, R25, !P2 ;  /* 0x0000001916177207 */ /* 0x000fe20005000000 */
[----:B------:R-:W-:Y:S01]  /*0340*/  IMAD.IADD R25, R25, 0x1, R12 ;  /* 0x0000000119197824 */ /* 0x000fe200078e020c */
[----:B------:R-:W-:Y:S02]  /*0350*/  IADD3 R24, PT, PT, R9, -0x1, RZ ;  /* 0xffffffff09187810 */ /* 0x000fe40007ffe0ff */
[----:B0-----:R-:W-:Y:S01]  /*0360*/  SEL R21, R26, R27, !P1 ;  /* 0x0000001b1a157207 */ /* 0x001fe20004800000 */
[----:B------:R-:W-:Y:S01]  /*0370*/  IMAD.WIDE R22, R23, 0x4, R14 ;  /* 0x0000000417167825 */ /* 0x000fe200078e020e */
[----:B-1----:R-:W-:Y:S02]  /*0380*/  SEL R19, R24, R25, !P2 ;  /* 0x0000001918137207 */ /* 0x002fe40005000000 */
[----:B------:R-:W-:Y:S02]  /*0390*/  IADD3 R27, PT, PT, R8, -0x1, RZ ;  /* 0xffffffff081b7810 */ /* 0x000fe40007ffe0ff */
[----:B------:R-:W-:Y:S01]  /*03a0*/  IADD3 R26, PT, PT, R26, R13, RZ ;  /* 0x0000000d1a1a7210 */ /* 0x000fe20007ffe0ff */
[----:B------:R-:W-:Y:S01]  /*03b0*/  IMAD.IADD R28, R25, 0x1, R12 ;  /* 0x00000001191c7824 */ /* 0x000fe200078e020c */
[----:B------:R0:W3:Y:S02]  /*03c0*/  LDG.E R29, desc[UR6][R22.64] ;  /* 0x00000006161d7981 */ /* 0x0000e4000c1e1900 */
[----:B------:R-:W-:-:S05]  /*03d0*/  SEL R27, R26, R27, !P1 ;  /* 0x0000001b1a1b7207 */ /* 0x000fca0004800000 */
[----:B------:R-:W-:Y:S01]  /*03e0*/  IMAD.WIDE R24, R27, 0x4, R16 ;  /* 0x000000041b187825 */ /* 0x000fe200078e0210 */
[----:B------:R-:W-:-:S05]  /*03f0*/  SEL R27, R9, R28, !P2 ;  /* 0x0000001c091b7207 */ /* 0x000fca0005000000 */
[----:B0-----:R-:W-:Y:S01]  /*0400*/  IMAD.WIDE R22, R27, 0x4, R14 ;  /* 0x000000041b167825 */ /* 0x001fe200078e020e */
[----:B------:R-:W4:Y:S05]  /*0410*/  LDG.E R25, desc[UR6][R24.64] ;  /* 0x0000000618197981 */ /* 0x000f2a000c1e1900 */
[----:B------:R-:W5:Y:S01]  /*0420*/  LDG.E R22, desc[UR6][R22.64] ;  /* 0x0000000616167981 */ /* 0x000f62000c1e1900 */
[----:B--2---:R-:W-:Y:S01]  /*0430*/  FFMA R11, R20, R18, R11 ;  /* 0x00000012140b7223 */ /* 0x004fe2000000000b */
[----:B------:R-:W-:-:S04]  /*0440*/  IMAD.WIDE R18, R19, 0x4, R14 ;  /* 0x0000000413127825 */ /* 0x000fc800078e020e */
[----:B------:R-:W-:Y:S02]  /*0450*/  IMAD.WIDE R20, R21, 0x4, R16 ;  /* 0x0000000415147825 */ /* 0x000fe400078e0210 */
[----:B------:R0:W4:Y:S04]  /*0460*/  LDG.E R18, desc[UR6][R18.64] ;  /* 0x0000000612127981 */ /* 0x000128000c1e1900 */
[----:B------:R1:W3:Y:S01]  /*0470*/  LDG.E R20, desc[UR6][R20.64] ;  /* 0x0000000614147981 */ /* 0x0002e2000c1e1900 */
[----:B0-----:R-:W-:-:S04]  /*0480*/  IADD3 R19, PT, PT, R26, R13, RZ ;  /* 0x0000000d1a137210 */ /* 0x001fc80007ffe0ff */
[----:B------:R-:W-:-:S05]  /*0490*/  SEL R27, R19, R8, !P1 ;  /* 0x00000008131b7207 */ /* 0x000fca0004800000 */
[----:B------:R-:W-:-:S06]  /*04a0*/  IMAD.WIDE R26, R27, 0x4, R16 ;  /* 0x000000041b1a7825 */ /* 0x000fcc00078e0210 */
[----:B------:R-:W5:Y:S01]  /*04b0*/  LDG.E R27, desc[UR6][R26.64] ;  /* 0x000000061a1b7981 */ /* 0x000f62000c1e1900 */
[-C--:B-1----:R-:W-:Y:S02]  /*04c0*/  IADD3 R21, PT, PT, R28, R12.reuse, RZ ;  /* 0x0000000c1c157210 */ /* 0x082fe40007ffe0ff */
[----:B------:R-:W-:Y:S02]  /*04d0*/  IADD3 R24, PT, PT, R19, R13, RZ ;  /* 0x0000000d13187210 */ /* 0x000fe40007ffe0ff */
[----:B------:R-:W-:Y:S01]  /*04e0*/  IADD3 R23, PT, PT, R21, R12, RZ ;  /* 0x0000000c15177210 */ /* 0x000fe20007ffe0ff */
[----:B---3--:R-:W-:Y:S01]  /*04f0*/  FFMA R11, R29, R20, R11 ;  /* 0x000000141d0b7223 */ /* 0x008fe2000000000b */
[C---:B------:R-:W-:Y:S01]  /*0500*/  IADD3 R20, PT, PT, R9.reuse, 0x1, RZ ;  /* 0x0000000109147810 */ /* 0x040fe20007ffe0ff */
[----:B------:R-:W-:Y:S02]  /*0510*/  VIADD R29, R8, 0x1 ;  /* 0x00000001081d7836 */ /* 0x000fe40000000000 */
[----:B----4-:R-:W-:Y:S01]  /*0520*/  FFMA R11, R18, R25, R11 ;  /* 0x00000019120b7223 */ /* 0x010fe2000000000b */
[----:B------:R-:W-:Y:S01]  /*0530*/  VIADD R18, R9, 0x2 ;  /* 0x0000000209127836 */ /* 0x000fe20000000000 */
[----:B------:R-:W-:-:S02]  /*0540*/  SEL R19, R20, R21, !P2 ;  /* 0x0000001514137207 */ /* 0x000fc40005000000 */
[----:B------:R-:W-:-:S03]  /*0550*/  SEL R29, R24, R29, !P1 ;  /* 0x0000001d181d7207 */ /* 0x000fc60004800000 */
[----:B------:R-:W-:-:S04]  /*0560*/  IMAD.WIDE R20, R19, 0x4, R14 ;  /* 0x0000000413147825 */ /* 0x000fc800078e020e */
[----:B------:R-:W-:Y:S01]  /*0570*/  VIADD R25, R8, 0x2 ;  /* 0x0000000208197836 */ /* 0x000fe20000000000 */
[----:B------:R-:W2:Y:S01]  /*0580*/  LDG.E R28, desc[UR6][R20.64] ;  /* 0x00000006141c7981 */ /* 0x000ea2000c1e1900 */
[----:B-----5:R-:W-:Y:S01]  /*0590*/  FFMA R11, R22, R27, R11 ;  /* 0x0000001b160b7223 */ /* 0x020fe2000000000b */
[----:B------:R-:W-:Y:S01]  /*05a0*/  SEL R27, R18, R23, !P2 ;  /* 0x00000017121b7207 */ /* 0x000fe20005000000 */
[----:B------:R-:W-:Y:S01]  /*05b0*/  IMAD.WIDE R18, R29, 0x4, R16 ;  /* 0x000000041d127825 */ /* 0x000fe200078e0210 */
[----:B------:R-:W-:Y:S02]  /*05c0*/  IADD3 R22, PT, PT, R24, R13, RZ ;  /* 0x0000000d18167210 */ /* 0x000fe40007ffe0ff */
[----:B------:R-:W-:Y:S02]  /*05d0*/  IADD3 R23, PT, PT, R23, R12, RZ ;  /* 0x0000000c17177210 */ /* 0x000fe40007ffe0ff */
[----:B------:R0:W2:Y:S01]  /*05e0*/  LDG.E R29, desc[UR6][R18.64] ;  /* 0x00000006121d7981 */ /* 0x0000a2000c1e1900 */
[----:B------:R-:W-:Y:S01]  /*05f0*/  SEL R25, R22, R25, !P1 ;  /* 0x0000001916197207 */ /* 0x000fe20004800000 */
[----:B------:R-:W-:Y:S01]  /*0600*/  IMAD.WIDE R26, R27, 0x4, R14 ;  /* 0x000000041b1a7825 */ /* 0x000fe200078e020e */
[----:B0-----:R-:W-:-:S03]  /*0610*/  IADD3 R18, PT, PT, R9, 0x3, RZ ;  /* 0x0000000309127810 */ /* 0x001fc60007ffe0ff */
[----:B------:R-:W-:Y:S01]  /*0620*/  IMAD.IADD R22, R22, 0x1, R13 ;  /* 0x0000000116167824 */ /* 0x000fe200078e020d */
[----:B------:R-:W-:Y:S01]  /*0630*/  IADD3 R21, PT, PT, R8, 0x3, RZ ;  /* 0x0000000308157810 */ /* 0x000fe20007ffe0ff */
[----:B------:R-:W-:Y:S01]  /*0640*/  IMAD.WIDE R24, R25, 0x4, R16 ;  /* 0x0000000419187825 */ /* 0x000fe200078e0210 */
[----:B------:R-:W-:Y:S01]  /*0650*/  SEL R19, R18, R23, !P2 ;  /* 0x0000001712137207 */ /* 0x000fe20005000000 */
[----:B------:R-:W3:Y:S01]  /*0660*/  LDG.E R26, desc[UR6][R26.64] ;  /* 0x000000061a1a7981 */ /* 0x000ee2000c1e1900 */
[----:B------:R-:W-:-:S03]  /*0670*/  SEL R21, R22, R21, !P1 ;  /* 0x0000001516157207 */ /* 0x000fc60004800000 */
[----:B------:R-:W-:Y:S01]  /*0680*/  IMAD.WIDE R18, R19, 0x4, R14 ;  /* 0x0000000413127825 */ /* 0x000fe200078e020e */
[----:B------:R0:W3:Y:S03]  /*0690*/  LDG.E R27, desc[UR6][R24.64] ;  /* 0x00000006181b7981 */ /* 0x0000e6000c1e1900 */
[----:B------:R-:W-:Y:S02]  /*06a0*/  IMAD.WIDE R20, R21, 0x4, R16 ;  /* 0x0000000415147825 */ /* 0x000fe400078e0210 */
[----:B------:R1:W4:Y:S04]  /*06b0*/  LDG.E R18, desc[UR6][R18.64] ;  /* 0x0000000612127981 */ /* 0x000328000c1e1900 */
[----:B------:R-:W4:Y:S01]  /*06c0*/  LDG.E R21, desc[UR6][R20.64] ;  /* 0x0000000614157981 */ /* 0x000f22000c1e1900 */
[----:B0-----:R-:W-:-:S02]  /*06d0*/  IADD3 R25, PT, PT, R8, 0x4, RZ ;  /* 0x0000000408197810 */ /* 0x001fc40007ffe0ff */
[----:B------:R-:W-:Y:S02]  /*06e0*/  @!P1 IADD3 R25, PT, PT, R22, R13, RZ ;  /* 0x0000000d16199210 */ /* 0x000fe40007ffe0ff */
[----:B-1----:R-:W-:Y:S01]  /*06f0*/  IADD3 R19, PT, PT, R9, 0x4, RZ ;  /* 0x0000000409137810 */ /* 0x002fe20007ffe0ff */
[----:B------:R-:W-:Y:S02]  /*0700*/  @P2 IMAD.IADD R19, R23, 0x1, R12 ;  /* 0x0000000117132824 */ /* 0x000fe400078e020c */
[----:B------:R-:W-:-:S04]  /*0710*/  IMAD.WIDE R24, R25, 0x4, R16 ;  /* 0x0000000419187825 */ /* 0x000fc800078e0210 */
[----:B------:R-:W-:Y:S02]  /*0720*/  IMAD.WIDE R22, R19, 0x4, R14 ;  /* 0x0000000413167825 */ /* 0x000fe400078e020e */
[----:B------:R-:W5:Y:S04]  /*0730*/  LDG.E R24, desc[UR6][R24.64] ;  /* 0x0000000618187981 */ /* 0x000f68000c1e1900 */
[----:B------:R-:W5:Y:S01]  /*0740*/  LDG.E R22, desc[UR6][R22.64] ;  /* 0x0000000616167981 */ /* 0x000f62000c1e1900 */
[----:B------:R-:W-:-:S05]  /*0750*/  VIADD R0, R0, 0x8 ;  /* 0x0000000800007836 */ /* 0x000fca0000000000 */
[----:B------:R-:W-:Y:S01]  /*0760*/  ISETP.NE.AND P3, PT, R0, RZ, PT ;  /* 0x000000ff0000720c */ /* 0x000fe20003f65270 */
[----:B------:R-:W-:Y:S01]  /*0770*/  VIADD R9, R9, 0x8 ;  /* 0x0000000809097836 */ /* 0x000fe20000000000 */
[----:B------:R-:W-:Y:S02]  /*0780*/  LEA R10, R13, R10, 0x3 ;  /* 0x0000000a0d0a7211 */ /* 0x000fe400078e18ff */
[----:B------:R-:W-:Y:S02]  /*0790*/  LEA R5, R12, R5, 0x3 ;  /* 0x000000050c057211 */ /* 0x000fe400078e18ff */
[----:B------:R-:W-:Y:S01]  /*07a0*/  IADD3 R8, PT, PT, R8, 0x8, RZ ;  /* 0x0000000808087810 */ /* 0x000fe20007ffe0ff */
[----:B--2---:R-:W-:-:S04]  /*07b0*/  FFMA R11, R28, R29, R11 ;  /* 0x0000001d1c0b7223 */ /* 0x004fc8000000000b */
[----:B---3--:R-:W-:-:S04]  /*07c0*/  FFMA R11, R26, R27, R11 ;  /* 0x0000001b1a0b7223 */ /* 0x008fc8000000000b */
[----:B----4-:R-:W-:-:S04]  /*07d0*/  FFMA R11, R18, R21, R11 ;  /* 0x00000015120b7223 */ /* 0x010fc8000000000b */
[----:B-----5:R-:W-:Y:S01]  /*07e0*/  FFMA R11, R22, R24, R11 ;  /* 0x00000018160b7223 */ /* 0x020fe2000000000b */
[----:B------:R-:W-:Y:S06]  /*07f0*/  @P3 BRA `(.L_x_2) ;  /* 0xfffffff8009c3947 */ /* 0x000fec000383ffff */
.L_x_1:
[----:B------:R-:W-:Y:S05]  /*0800*/  @!P0 BRA `(.L_x_0) ;  /* 0x0000000400ac8947 */ /* 0x000fea0003800000 */
[----:B------:R-:W-:Y:S02]  /*0810*/  ISETP.GE.U32.AND P0, PT, R6, 0x4, PT ;  /* 0x000000040600780c */ /* 0x000fe40003f06070 */
[----:B------:R-:W-:-:S04]  /*0820*/  LOP3.LUT R0, R4, 0x3, RZ, 0xc0, !PT ;  /* 0x0000000304007812 */ /* 0x000fc800078ec0ff */
[----:B------:R-:W-:-:S07]  /*0830*/  ISETP.NE.AND P1, PT, R0, RZ, PT ;  /* 0x000000ff0000720c */ /* 0x000fce0003f25270 */
[----:B------:R-:W-:Y:S06]  /*0840*/  @!P0 BRA `(.L_x_3) ;  /* 0x0000000000cc8947 */ /* 0x000fec0003800000 */
[----:B------:R-:W0:Y:S01]  /*0850*/  LDCU.U8 UR5, c[0x0][0x398] ;  /* 0x00007300ff0577ac */ /* 0x000e220008000000 */
[----:B------:R-:W1:Y:S01]  /*0860*/  LDC.64 R14, c[0x0][0x390] ;  /* 0x0000e400ff0e7b82 */ /* 0x000e620000000a00 */
[----:B------:R-:W-:Y:S01]  /*0870*/  IMAD R29, R3, R4, R7 ;  /* 0x00000004031d7224 */ /* 0x000fe200078e0207 */
[----:B------:R-:W2:Y:S01]  /*0880*/  LDCU.U8 UR4, c[0x0][0x3a8] ;  /* 0x00007500ff0477ac */ /* 0x000ea20008000000 */
[C---:B------:R-:W-:Y:S02]  /*0890*/  IMAD R25, R7.reuse, R12, R3 ;  /* 0x0000000c07197224 */ /* 0x040fe400078e0203 */
[----:B------:R-:W-:Y:S01]  /*08a0*/  IMAD R5, R7, R13, R2 ;  /* 0x0000000d07057224 */ /* 0x000fe200078e0202 */
[----:B------:R-:W-:Y:S02]  /*08b0*/  IADD3 R23, PT, PT, R29, 0x2, RZ ;  /* 0x000000021d177810 */ /* 0x000fe40007ffe0ff */
[----:B------:R-:W3:Y:S01]  /*08c0*/  LDC.64 R8, c[0x0][0x3a0] ;  /* 0x0000e800ff087b82 */ /* 0x000ee20000000a00 */
[----:B------:R-:W-:Y:S01]  /*08d0*/  IMAD R6, R2, R4, R7 ;  /* 0x0000000402067224 */ /* 0x000fe200078e0207 */
[----:B------:R-:W-:Y:S01]  /*08e0*/  IADD3 R10, PT, PT, R25, R12, RZ ;  /* 0x0000000c190a7210 */ /* 0x000fe20007ffe0ff */
[----:B------:R-:W-:-:S02]  /*08f0*/  VIADD R17, R29, 0x1 ;  /* 0x000000011d117836 */ /* 0x000fc40000000000 */
[----:B------:R-:W-:Y:S01]  /*0900*/  IMAD.IADD R16, R5, 0x1, R13 ;  /* 0x0000000105107824 */ /* 0x000fe200078e020d */
[C---:B------:R-:W-:Y:S02]  /*0910*/  IADD3 R19, PT, PT, R6.reuse, 0x1, RZ ;  /* 0x0000000106137810 */ /* 0x040fe40007ffe0ff */
[----:B------:R-:W-:Y:S01]  /*0920*/  IADD3 R27, PT, PT, R6, 0x2, RZ ;  /* 0x00000002061b7810 */ /* 0x000fe20007ffe0ff */
[----:B0-----:R-:W-:Y:S02]  /*0930*/  UPRMT UR5, UR5, 0x8880, URZ ;  /* 0x0000888005057896 */ /* 0x001fe400080000ff */
[----:B--2---:R-:W-:-:S04]  /*0940*/  UPRMT UR4, UR4, 0x8880, URZ ;  /* 0x0000888004047896 */ /* 0x004fc800080000ff */
[----:B------:R-:W-:Y:S02]  /*0950*/  ISETP.NE.AND P2, PT, RZ, UR5, PT ;  /* 0x00000005ff007c0c */ /* 0x000fe4000bf45270 */
[----:B------:R-:W-:Y:S02]  /*0960*/  ISETP.NE.AND P0, PT, RZ, UR4, PT ;  /* 0x00000004ff007c0c */ /* 0x000fe4000bf05270 */
[----:B------:R-:W-:Y:S02]  /*0970*/  SEL R25, R29, R25, !P2 ;  /* 0x000000191d197207 */ /* 0x000fe40005000000 */
[----:B------:R-:W-:Y:S02]  /*0980*/  SEL R21, R5, R6, !P0 ;  /* 0x0000000605157207 */ /* 0x000fe40004000000 */
[----:B------:R-:W-:Y:S01]  /*0990*/  SEL R17, R17, R10, !P2 ;  /* 0x0000000a11117207 */ /* 0x000fe20005000000 */
[----:B------:R-:W-:Y:S01]  /*09a0*/  IMAD.IADD R10, R10, 0x1, R12 ;  /* 0x000000010a0a7824 */ /* 0x000fe200078e020c */
[C---:B------:R-:W-:Y:S01]  /*09b0*/  SEL R19, R16.reuse, R19, !P0 ;  /* 0x0000001310137207 */ /* 0x040fe20004000000 */
[----:B-1----:R-:W-:Y:S01]  /*09c0*/  IMAD.WIDE R24, R25, 0x4, R14 ;  /* 0x0000000419187825 */ /* 0x002fe200078e020e */
[----:B------:R-:W-:-:S02]  /*09d0*/  IADD3 R16, PT, PT, R16, R13, RZ ;  /* 0x0000000d10107210 */ /* 0x000fc40007ffe0ff */
[----:B------:R-:W-:Y:S01]  /*09e0*/  SEL R23, R23, R10, !P2 ;  /* 0x0000000a17177207 */ /* 0x000fe20005000000 */
[----:B---3--:R-:W-:Y:S01]  /*09f0*/  IMAD.WIDE R20, R21, 0x4, R8 ;  /* 0x0000000415147825 */ /* 0x008fe200078e0208 */
[C---:B------:R-:W-:Y:S01]  /*0a00*/  SEL R27, R16.reuse, R27, !P0 ;  /* 0x0000001b101b7207 */ /* 0x040fe20004000000 */
[----:B------:R-:W2:Y:S01]  /*0a10*/  LDG.E R24, desc[UR6][R24.64] ;  /* 0x0000000618187981 */ /* 0x000ea2000c1e1900 */
[----:B------:R-:W-:Y:S01]  /*0a20*/  IADD3 R29, PT, PT, R29, 0x3, RZ ;  /* 0x000000031d1d7810 */ /* 0x000fe20007ffe0ff */
[----:B------:R-:W-:Y:S01]  /*0a30*/  IMAD.IADD R5, R16, 0x1, R13 ;  /* 0x0000000110057824 */ /* 0x000fe200078e020d */
[----:B------:R-:W-:Y:S01]  /*0a40*/  @P2 IADD3 R29, PT, PT, R10, R12, RZ ;  /* 0x0000000c0a1d2210 */ /* 0x000fe20007ffe0ff */
[----:B------:R-:W-:Y:S01]  /*0a50*/  IMAD.WIDE R16, R17, 0x4, R14 ;  /* 0x0000000411107825 */ /* 0x000fe200078e020e */
[----:B------:R-:W2:Y:S01]  /*0a60*/  LDG.E R20, desc[UR6][R20.64] ;  /* 0x0000000614147981 */ /* 0x000ea2000c1e1900 */
[----:B------:R-:W-:Y:S02]  /*0a70*/  @P0 IADD3 R5, PT, PT, R6, 0x3, RZ ;  /* 0x0000000306050810 */ /* 0x000fe40007ffe0ff */
[----:B------:R-:W-:-:S02]  /*0a80*/  IMAD.WIDE R18, R19, 0x4, R8 ;  /* 0x0000000413127825 */ /* 0x000fc400078e0208 */
[----:B------:R-:W3:Y:S02]  /*0a90*/  LDG.E R16, desc[UR6][R16.64] ;  /* 0x0000000610107981 */ /* 0x000ee4000c1e1900 */
[----:B------:R-:W-:Y:S02]  /*0aa0*/  IMAD.WIDE R22, R23, 0x4, R14 ;  /* 0x0000000417167825 */ /* 0x000fe400078e020e */
[----:B------:R-:W3:Y:S02]  /*0ab0*/  LDG.E R19, desc[UR6][R18.64] ;  /* 0x0000000612137981 */ /* 0x000ee4000c1e1900 */
[----:B------:R-:W-:Y:S02]  /*0ac0*/  IMAD.WIDE R26, R27, 0x4, R8 ;  /* 0x000000041b1a7825 */ /* 0x000fe400078e0208 */
[----:B------:R-:W4:Y:S02]  /*0ad0*/  LDG.E R22, desc[UR6][R22.64] ;  /* 0x0000000616167981 */ /* 0x000f24000c1e1900 */
[----:B------:R-:W-:-:S02]  /*0ae0*/  IMAD.WIDE R14, R29, 0x4, R14 ;  /* 0x000000041d0e7825 */ /* 0x000fc400078e020e */
[----:B------:R-:W4:Y:S02]  /*0af0*/  LDG.E R26, desc[UR6][R26.64] ;  /* 0x000000061a1a7981 */ /* 0x000f24000c1e1900 */
[----:B------:R-:W-:Y:S02]  /*0b00*/  IMAD.WIDE R8, R5, 0x4, R8 ;  /* 0x0000000405087825 */ /* 0x000fe400078e0208 */
[----:B------:R-:W5:Y:S04]  /*0b10*/  LDG.E R14, desc[UR6][R14.64] ;  /* 0x000000060e0e7981 */ /* 0x000f68000c1e1900 */
[----:B------:R-:W5:Y:S01]  /*0b20*/  LDG.E R8, desc[UR6][R8.64] ;  /* 0x0000000608087981 */ /* 0x000f62000c1e1900 */
[----:B------:R-:W-:Y:S01]  /*0b30*/  IADD3 R7, PT, PT, R7, 0x4, RZ ;  /* 0x0000000407077810 */ /* 0x000fe20007ffe0ff */
[----:B--2---:R-:W-:-:S04]  /*0b40*/  FFMA R11, R24, R20, R11 ;  /* 0x00000014180b7223 */ /* 0x004fc8000000000b */
[----:B---3--:R-:W-:-:S04]  /*0b50*/  FFMA R11, R16, R19, R11 ;  /* 0x00000013100b7223 */ /* 0x008fc8000000000b */
[----:B----4-:R-:W-:-:S04]  /*0b60*/  FFMA R11, R22, R26, R11 ;  /* 0x0000001a160b7223 */ /* 0x010fc8000000000b */
[----:B-----5:R-:W-:-:S07]  /*0b70*/  FFMA R11, R14, R8, R11 ;  /* 0x000000080e0b7223 */ /* 0x020fce000000000b */
.L_x_3:
[----:B------:R-:W-:Y:S05]  /*0b80*/  @!P1 BRA `(.L_x_0) ;  /* 0x0000000000cc9947 */ /* 0x000fea0003800000 */
[----:B------:R-:W-:Y:S02]  /*0b90*/  ISETP.NE.AND P0, PT, R0, 0x1, PT ;  /* 0x000000010000780c */ /* 0x000fe40003f05270 */
[----:B------:R-:W-:-:S04]  /*0ba0*/  LOP3.LUT R5, R4, 0x1, RZ, 0xc0, !PT ;  /* 0x0000000104057812 */ /* 0x000fc800078ec0ff */
[----:B------:R-:W-:-:S07]  /*0bb0*/  ISETP.NE.U32.AND P1, PT, R5, 0x1, PT ;  /* 0x000000010500780c */ /* 0x000fce0003f25070 */
        /* <DEDUP_REMOVED lines=9> */
[----:B------:R-:W-:-:S02]  /*0c50*/  IMAD R19, R2, R4, R7 ;  /* 0x0000000402137224 */ /* 0x000fc400078e0207 */
[----:B------:R-:W-:Y:S01]  /*0c60*/  IMAD.IADD R25, R6, 0x1, R13 ;  /* 0x0000000106197824 */ /* 0x000fe200078e020d */
[----:B0-----:R-:W-:Y:S02]  /*0c70*/  UPRMT UR5, UR5, 0x8880, URZ ;  /* 0x0000888005057896 */ /* 0x001fe400080000ff */
[----:B--2---:R-:W-:-:S04]  /*0c80*/  UPRMT UR4, UR4, 0x8880, URZ ;  /* 0x0000888004047896 */ /* 0x004fc800080000ff */
[----:B------:R-:W-:Y:S02]  /*0c90*/  ISETP.NE.AND P2, PT, RZ, UR5, PT ;  /* 0x00000005ff007c0c */ /* 0x000fe4000bf45270 */
[----:B------:R-:W-:Y:S02]  /*0ca0*/  ISETP.NE.AND P0, PT, RZ, UR4, PT ;  /* 0x00000004ff007c0c */ /* 0x000fe4000bf05270 */
[----:B------:R-:W-:Y:S02]  /*0cb0*/  SEL R17, R0, R5, !P2 ;  /* 0x0000000500117207 */ /* 0x000fe40005000000 */
[----:B------:R-:W-:-:S03]  /*0cc0*/  SEL R21, R6, R19, !P0 ;  /* 0x0000001306157207 */ /* 0x000fc60004000000 */
[----:B-1----:R-:W-:-:S04]  /*0cd0*/  IMAD.WIDE R16, R17, 0x4, R14 ;  /* 0x0000000411107825 */ /* 0x002fc800078e020e */
[----:B------:R-:W-:Y:S02]  /*0ce0*/  @P2 IADD3 R23, PT, PT, R5, R12, RZ ;  /* 0x0000000c05172210 */ /* 0x000fe40007ffe0ff */
[----:B------:R-:W-:Y:S01]  /*0cf0*/  @P0 IADD3 R25, PT, PT, R19, 0x1, RZ ;  /* 0x0000000113190810 */ /* 0x000fe20007ffe0ff */
[----:B---3--:R-:W-:Y:S01]  /*0d00*/  IMAD.WIDE R18, R21, 0x4, R8 ;  /* 0x0000000415127825 */ /* 0x008fe200078e0208 */
[----:B------:R-:W2:Y:S03]  /*0d10*/  LDG.E R16, desc[UR6][R16.64] ;  /* 0x0000000610107981 */ /* 0x000ea6000c1e1900 */
[----:B------:R-:W-:Y:S02]  /*0d20*/  IMAD.WIDE R14, R23, 0x4, R14 ;  /* 0x00000004170e7825 */ /* 0x000fe400078e020e */
[----:B------:R-:W2:Y:S02]  /*0d30*/  LDG.E R18, desc[UR6][R18.64] ;  /* 0x0000000612127981 */ /* 0x000ea4000c1e1900 */
[----:B------:R-:W-:-:S02]  /*0d40*/  IMAD.WIDE R8, R25, 0x4, R8 ;  /* 0x0000000419087825 */ /* 0x000fc400078e0208 */
[----:B------:R-:W3:Y:S04]  /*0d50*/  LDG.E R14, desc[UR6][R14.64] ;  /* 0x000000060e0e7981 */ /* 0x000ee8000c1e1900 */
[----:B------:R-:W3:Y:S01]  /*0d60*/  LDG.E R8, desc[UR6][R8.64] ;  /* 0x0000000608087981 */ /* 0x000ee2000c1e1900 */
[----:B------:R-:W-:Y:S01]  /*0d70*/  IADD3 R7, PT, PT, R7, 0x2, RZ ;  /* 0x0000000207077810 */ /* 0x000fe20007ffe0ff */
[----:B--2---:R-:W-:-:S04]  /*0d80*/  FFMA R11, R16, R18, R11 ;  /* 0x00000012100b7223 */ /* 0x004fc8000000000b */
[----:B---3--:R-:W-:-:S07]  /*0d90*/  FFMA R11, R14, R8, R11 ;  /* 0x000000080e0b7223 */ /* 0x008fce000000000b */
.L_x_4:
[----:B------:R-:W-:Y:S05]  /*0da0*/  @P1 BRA `(.L_x_0) ;  /* 0x0000000000441947 */ /* 0x000fea0003800000 */
[----:B------:R-:W0:Y:S01]  /*0db0*/  LDCU.U8 UR5, c[0x0][0x398] ;  /* 0x00007300ff0577ac */ /* 0x000e220008000000 */
[----:B------:R-:W1:Y:S01]  /*0dc0*/  LDC.64 R8, c[0x0][0x390] ;  /* 0x0000e400ff087b82 */ /* 0x000e620000000a00 */
[----:B------:R-:W-:Y:S01]  /*0dd0*/  IMAD R5, R3, R4, R7 ;  /* 0x0000000403057224 */ /* 0x000fe200078e0207 */
[----:B------:R-:W2:Y:S01]  /*0de0*/  LDCU.U8 UR4, c[0x0][0x3a8] ;  /* 0x00007500ff0477ac */ /* 0x000ea20008000000 */
[----:B------:R-:W-:-:S05]  /*0df0*/  IMAD R17, R7, R13, R2 ;  /* 0x0000000d07117224 */ /* 0x000fca00078e0202 */
[----:B------:R-:W3:Y:S01]  /*0e00*/  LDC.64 R14, c[0x0][0x3a0] ;  /* 0x0000e800ff0e7b82 */ /* 0x000ee20000000a00 */
[----:B0-----:R-:W-:Y:S02]  /*0e10*/  UPRMT UR5, UR5, 0x8880, URZ ;  /* 0x0000888005057896 */ /* 0x001fe400080000ff */
[----:B--2---:R-:W-:-:S04]  /*0e20*/  UPRMT UR4, UR4, 0x8880, URZ ;  /* 0x0000888004047896 */ /* 0x004fc800080000ff */
[----:B------:R-:W-:Y:S02]  /*0e30*/  ISETP.NE.AND P1, PT, RZ, UR5, PT ;  /* 0x00000005ff007c0c */ /* 0x000fe4000bf25270 */
[----:B------:R-:W-:-:S11]  /*0e40*/  ISETP.NE.AND P0, PT, RZ, UR4, PT ;  /* 0x00000004ff007c0c */ /* 0x000fd6000bf05270 */
[----:B------:R-:W-:Y:S02]  /*0e50*/  @P1 IMAD R5, R7, R12, R3 ;  /* 0x0000000c07051224 */ /* 0x000fe400078e0203 */
[----:B------:R-:W-:Y:S02]  /*0e60*/  @P0 IMAD R17, R2, R4, R7 ;  /* 0x0000000402110224 */ /* 0x000fe400078e0207 */
[----:B-1----:R-:W-:-:S04]  /*0e70*/  IMAD.WIDE R4, R5, 0x4, R8 ;  /* 0x0000000405047825 */ /* 0x002fc800078e0208 */
[----:B---3--:R-:W-:Y:S02]  /*0e80*/  IMAD.WIDE R6, R17, 0x4, R14 ;  /* 0x0000000411067825 */ /* 0x008fe400078e020e */
[----:B------:R-:W2:Y:S04]  /*0e90*/  LDG.E R4, desc[UR6][R4.64] ;  /* 0x0000000604047981 */ /* 0x000ea8000c1e1900 */
[----:B------:R-:W2:Y:S02]  /*0ea0*/  LDG.E R6, desc[UR6][R6.64] ;  /* 0x0000000606067981 */ /* 0x000ea4000c1e1900 */
[----:B--2---:R-:W-:-:S07]  /*0eb0*/  FFMA R11, R4, R6, R11 ;  /* 0x00000006040b7223 */ /* 0x004fce000000000b */
.L_x_0:
[----:B------:R-:W0:Y:S01]  /*0ec0*/  LDC.64 R4, c[0x0][0x3b0] ;  /* 0x0000ec00ff047b82 */ /* 0x000e220000000a00 */
[----:B------:R-:W-:Y:S01]  /*0ed0*/  IMAD R3, R3, R13, R2 ;  /* 0x0000000d03037224 */ /* 0x000fe200078e0202 */
[----:B------:R-:W1:Y:S01]  /*0ee0*/  LDCU UR4, c[0x0][0x3ac] ;  /* 0x00007580ff0477ac */ /* 0x000e620008000800 */
[----:B------:R-:W2:Y:S02]  /*0ef0*/  LDCU UR5, c[0x0][0x38c] ;  /* 0x00007180ff0577ac */ /* 0x000ea40008000800 */
[----:B0-----:R-:W-:-:S05]  /*0f00*/  IMAD.WIDE R2, R3, 0x4, R4 ;  /* 0x0000000403027825 */ /* 0x001fca00078e0204 */
[----:B------:R-:W1:Y:S02]  /*0f10*/  LDG.E R0, desc[UR6][R2.64] ;  /* 0x0000000602007981 */ /* 0x000e64000c1e1900 */
[----:B-1----:R-:W-:-:S04]  /*0f20*/  FMUL R0, R0, UR4 ;  /* 0x0000000400007c20 */ /* 0x002fc80008400000 */
[----:B--2---:R-:W-:-:S05]  /*0f30*/  FFMA R11, R11, UR5, R0 ;  /* 0x000000050b0b7c23 */ /* 0x004fca0008000000 */
[----:B------:R-:W-:Y:S01]  /*0f40*/  STG.E desc[UR6][R2.64], R11 ;  /* 0x0000000b02007986 */ /* 0x000fe2000c101906 */
[----:B------:R-:W-:Y:S05]  /*0f50*/  EXIT ;  /* 0x000000000000794d */ /* 0x000fea0003800000 */
.L_x_5:
[----:B------:R-:W-:-:S00]  /*0f60*/  BRA `(.L_x_5) ;  /* 0xfffffffc00fc7947 */ /* 0x000fc0000383ffff */
[----:B------:R-:W-:-:S00]  /*0f70*/  NOP ;  /* 0x0000000000007918 */ /* 0x000fc00000000000 */
        /* <DEDUP_REMOVED lines=8> */
.L_x_11:


//--------------------- .text._Z10gemm_basiciiifPKfS0_fPf --------------------------
	.section	.text._Z10gemm_basiciiifPKfS0_fPf,"ax",@progbits
	.align	128
        .global         _Z10gemm_basiciiifPKfS0_fPf
        .type           _Z10gemm_basiciiifPKfS0_fPf,@function
        .size           _Z10gemm_basiciiifPKfS0_fPf,(.L_x_12 - _Z10gemm_basiciiifPKfS0_fPf)
        .other          _Z10gemm_basiciiifPKfS0_fPf,@"STO_CUDA_ENTRY STV_DEFAULT"
_Z10gemm_basiciiifPKfS0_fPf:
.text._Z10gemm_basiciiifPKfS0_fPf:
        /* <DEDUP_REMOVED lines=19> */
[----:B------:R-:W-:Y:S01]  /*0130*/  IMAD R20, R19, R2, RZ ;  /* 0x0000000213147224 */ /* 0x000fe200078e02ff */
[----:B------:R-:W-:Y:S02]  /*0140*/  LOP3.LUT R27, R2, 0x7, RZ, 0xc0, !PT ;  /* 0x00000007021b7812 */ /* 0x000fe400078ec0ff */
[----:B------:R-:W-:Y:S02]  /*0150*/  MOV R24, RZ ;  /* 0x000000ff00187202 */ /* 0x000fe40000000f00 */
[----:B------:R-:W-:Y:S02]  /*0160*/  ISETP.NE.AND P0, PT, R27, RZ, PT ;  /* 0x000000ff1b00720c */ /* 0x000fe40003f05270 */
[----:B------:R-:W-:-:S05]  /*0170*/  MOV R21, RZ ;  /* 0x000000ff00157202 */ /* 0x000fca0000000f00 */
[----:B------:R-:W-:Y:S06]  /*0180*/  @!P1 BRA `(.L_x_7) ;  /* 0x0000000000c49947 */ /* 0x000fec0003800000 */
[----:B------:R-:W0:Y:S01]  /*0190*/  LDC.64 R4, c[0x0][0x390] ;  /* 0x0000e400ff047b82 */ /* 0x000e220000000a00 */
[----:B------:R-:W-:Y:S02]  /*01a0*/  LOP3.LUT R21, R2, 0x7ffffff8, RZ, 0xc0, !PT ;  /* 0x7ffffff802157812 */ /* 0x000fe400078ec0ff */
[----:B------:R-:W-:Y:S02]  /*01b0*/  MOV R24, RZ ;  /* 0x000000ff00187202 */ /* 0x000fe40000000f00 */
[----:B------:R-:W-:Y:S02]  /*01c0*/  MOV R18, R0 ;  /* 0x0000000000127202 */ /* 0x000fe40000000f00 */
[----:B------:R-:W-:Y:S01]  /*01d0*/  IADD3 R22, PT, PT, -R21, RZ, RZ ;  /* 0x000000ff15167210 */ /* 0x000fe20007ffe1ff */
[----:B0-----:R-:W-:-:S03]  /*01e0*/  IMAD.WIDE.U32 R4, R20, 0x4, R4 ;  /* 0x0000000414047825 */ /* 0x001fc600078e0004 */
[----:B------:R-:W-:-:S04]  /*01f0*/  IADD3 R6, P1, PT, R4, 0x10, RZ ;  /* 0x0000001004067810 */ /* 0x000fc80007f3e0ff */
[----:B------:R-:W-:-:S09]  /*0200*/  IADD3.X R7, PT, PT, RZ, R5, RZ, P1, !PT ;  /* 0x00000005ff077210 */ /* 0x000fd20000ffe4ff */
.L_x_8:
[----:B------:R-:W0:Y:S01]  /*0210*/  LDC.64 R16, c[0x0][0x398] ;  /* 0x0000e600ff107b82 */ /* 0x000e220000000a00 */
[----:B------:R-:W-:Y:S02]  /*0220*/  MOV R4, R6 ;  /* 0x0000000600047202 */ /* 0x000fe40000000f00 */
[----:B------:R-:W-:-:S05]  /*0230*/  MOV R5, R7 ;  /* 0x0000000700057202 */ /* 0x000fca0000000f00 */
[----:B------:R-:W2:Y:S04]  /*0240*/  LDG.E R25, desc[UR4][R4.64+-0x10] ;  /* 0xfffff00404197981 */ /* 0x000ea8000c1e1900 */
[----:B------:R-:W3:Y:S04]  /*0250*/  LDG.E R23, desc[UR4][R4.64+-0xc] ;  /* 0xfffff40404177981 */ /* 0x000ee8000c1e1900 */
[----:B------:R-:W4:Y:S04]  /*0260*/  LDG.E R29, desc[UR4][R4.64+-0x8] ;  /* 0xfffff804041d7981 */ /* 0x000f28000c1e1900 */
[----:B------:R-:W5:Y:S01]  /*0270*/  LDG.E R28, desc[UR4][R4.64+-0x4] ;  /* 0xfffffc04041c7981 */ /* 0x000f62000c1e1900 */
[----:B0-----:R-:W-:-:S05]  /*0280*/  IMAD.WIDE R16, R18, 0x4, R16 ;  /* 0x0000000412107825 */ /* 0x001fca00078e0210 */
[----:B------:R0:W2:Y:S01]  /*0290*/  LDG.E R26, desc[UR4][R16.64] ;  /* 0x00000004101a7981 */ /* 0x0000a2000c1e1900 */
[----:B------:R-:W-:-:S04]  /*02a0*/  IMAD.WIDE R14, R3, 0x4, R16 ;  /* 0x00000004030e7825 */ /* 0x000fc800078e0210 */
[C---:B------:R-:W-:Y:S02]  /*02b0*/  IMAD.WIDE R6, R3.reuse, 0x4, R14 ;  /* 0x0000000403067825 */ /* 0x040fe400078e020e */
[----:B------:R-:W3:Y:S02]  /*02c0*/  LDG.E R14, desc[UR4][R14.64] ;  /* 0x000000040e0e7981 */ /* 0x000ee4000c1e1900 */
[C---:B------:R-:W-:Y:S02]  /*02d0*/  IMAD.WIDE R10, R3.reuse, 0x4, R6 ;  /* 0x00000004030a7825 */ /* 0x040fe400078e0206 */
[----:B------:R-:W4:Y:S02]  /*02e0*/  LDG.E R6, desc[UR4][R6.64] ;  /* 0x0000000406067981 */ /* 0x000f24000c1e1900 */
[C---:B------:R-:W-:Y:S02]  /*02f0*/  IMAD.WIDE R8, R3.reuse, 0x4, R10 ;  /* 0x0000000403087825 */ /* 0x040fe400078e020a */
[----:B------:R-:W5:Y:S02]  /*0300*/  LDG.E R10, desc[UR4][R10.64] ;  /* 0x000000040a0a7981 */ /* 0x000f64000c1e1900 */
[----:B------:R-:W-:-:S02]  /*0310*/  IMAD.WIDE R12, R3, 0x4, R8 ;  /* 0x00000004030c7825 */ /* 0x000fc400078e0208 */
[----:B------:R-:W5:Y:S04]  /*0320*/  LDG.E R7, desc[UR4][R4.64] ;  /* 0x0000000404077981 */ /* 0x000f68000c1e1900 */
[----:B------:R-:W5:Y:S01]  /*0330*/  LDG.E R8, desc[UR4][R8.64] ;  /* 0x0000000408087981 */ /* 0x000f62000c1e1900 */
[----:B0-----:R-:W-:-:S03]  /*0340*/  IMAD.WIDE R16, R3, 0x4, R12 ;  /* 0x0000000403107825 */ /* 0x001fc600078e020c */
[----:B------:R-:W5:Y:S04]  /*0350*/  LDG.E R12, desc[UR4][R12.64] ;  /* 0x000000040c0c7981 */ /* 0x000f68000c1e1900 */
[----:B------:R-:W5:Y:S04]  /*0360*/  LDG.E R15, desc[UR4][R16.64] ;  /* 0x00000004100f7981 */ /* 0x000f68000c1e1900 */
[----:B------:R-:W5:Y:S04]  /*0370*/  LDG.E R9, desc[UR4][R4.64+0x4] ;  /* 0x0000040404097981 */ /* 0x000f68000c1e1900 */
[----:B------:R-:W5:Y:S01]  /*0380*/  LDG.E R11, desc[UR4][R4.64+0xc] ;  /* 0x00000c04040b7981 */ /* 0x000f62000c1e1900 */
[----:B--2---:R-:W-:Y:S01]  /*0390*/  FFMA R26, R25, R26, R24 ;  /* 0x0000001a191a7223 */ /* 0x004fe20000000018 */
[----:B------:R-:W-:-:S02]  /*03a0*/  IMAD.WIDE R24, R3, 0x4, R16 ;  /* 0x0000000403187825 */ /* 0x000fc400078e0210 */
[----:B------:R-:W2:Y:S04]  /*03b0*/  LDG.E R16, desc[UR4][R4.64+0x8] ;  /* 0x0000080404107981 */ /* 0x000ea8000c1e1900 */
[----:B------:R-:W2:Y:S01]  /*03c0*/  LDG.E R24, desc[UR4][R24.64] ;  /* 0x0000000418187981 */ /* 0x000ea2000c1e1900 */
[----:B---3--:R-:W-:Y:S01]  /*03d0*/  FFMA R14, R23, R14, R26 ;  /* 0x0000000e170e7223 */ /* 0x008fe2000000001a */
[----:B------:R-:W-:-:S03]  /*03e0*/  IADD3 R22, PT, PT, R22, 0x8, RZ ;  /* 0x0000000816167810 */ /* 0x000fc60007ffe0ff */
[----:B----4-:R-:W-:Y:S01]  /*03f0*/  FFMA R29, R29, R6, R14 ;  /* 0x000000061d1d7223 */ /* 0x010fe2000000000e */
[----:B------:R-:W-:-:S03]  /*0400*/  ISETP.NE.AND P1, PT, R22, RZ, PT ;  /* 0x000000ff1600720c */ /* 0x000fc60003f25270 */
[----:B-----5:R-:W-:Y:S01]  /*0410*/  FFMA R10, R28, R10, R29 ;  /* 0x0000000a1c0a7223 */ /* 0x020fe2000000001d */
[----:B------:R-:W-:-:S03]  /*0420*/  IADD3 R6, P2, PT, R4, 0x20, RZ ;  /* 0x0000002004067810 */ /* 0x000fc60007f5e0ff */
[----:B------:R-:W-:Y:S01]  /*0430*/  FFMA R8, R7, R8, R10 ;  /* 0x0000000807087223 */ /* 0x000fe2000000000a */
[----:B------:R-:W-:Y:S02]  /*0440*/  IADD3.X R7, PT, PT, RZ, R5, RZ, P2, !PT ;  /* 0x00000005ff077210 */ /* 0x000fe400017fe4ff */
[----:B------:R-:W-:Y:S01]  /*0450*/  LEA R18, R3, R18, 0x3 ;  /* 0x0000001203127211 */ /* 0x000fe200078e18ff */
[----:B------:R-:W-:-:S04]  /*0460*/  FFMA R9, R9, R12, R8 ;  /* 0x0000000c09097223 */ /* 0x000fc80000000008 */
[----:B--2---:R-:W-:-:S04]  /*0470*/  FFMA R16, R16, R15, R9 ;  /* 0x0000000f10107223 */ /* 0x004fc80000000009 */
[----:B------:R-:W-:Y:S01]  /*0480*/  FFMA R24, R11, R24, R16 ;  /* 0x000000180b187223 */ /* 0x000fe20000000010 */
[----:B------:R-:W-:Y:S06]  /*0490*/  @P1 BRA `(.L_x_8) ;  /* 0xfffffffc005c1947 */ /* 0x000fec000383ffff */
.L_x_7:
[----:B------:R-:W-:Y:S05]  /*04a0*/  @!P0 BRA `(.L_x_6) ;  /* 0x0000000000fc8947 */ /* 0x000fea0003800000 */
[----:B------:R-:W-:Y:S02]  /*04b0*/  ISETP.GE.U32.AND P1, PT, R27, 0x4, PT ;  /* 0x000000041b00780c */ /* 0x000fe40003f26070 */
[----:B------:R-:W-:-:S04]  /*04c0*/  LOP3.LUT R16, R2, 0x3, RZ, 0xc0, !PT ;  /* 0x0000000302107812 */ /* 0x000fc800078ec0ff */
[----:B------:R-:W-:-:S07]  /*04d0*/  ISETP.NE.AND P0, PT, R16, RZ, PT ;  /* 0x000000ff1000720c */ /* 0x000fce0003f05270 */
[----:B------:R-:W-:Y:S06]  /*04e0*/  @!P1 BRA `(.L_x_9) ;  /* 0x00000000006c9947 */ /* 0x000fec0003800000 */
[----:B------:R-:W0:Y:S01]  /*04f0*/  LDC.64 R6, c[0x0][0x398] ;  /* 0x0000e600ff067b82 */ /* 0x000e220000000a00 */
[----:B------:R-:W1:Y:S01]  /*0500*/  LDCU.64 UR6, c[0x0][0x390] ;  /* 0x00007200ff0677ac */ /* 0x000e620008000a00 */
[----:B------:R-:W-:Y:S01]  /*0510*/  IMAD R9, R21, R3, R0 ;  /* 0x0000000315097224 */ /* 0x000fe200078e0200 */
[CC--:B------:R-:W-:Y:S02]  /*0520*/  IADD3 R5, PT, PT, R20.reuse, R21.reuse, RZ ;  /* 0x0000001514057210 */ /* 0x0c0fe40007ffe0ff */
[----:B------:R-:W-:-:S03]  /*0530*/  IADD3 R10, P1, PT, R20, R21, RZ ;  /* 0x00000015140a7210 */ /* 0x000fc60007f3e0ff */
[----:B------:R-:W2:Y:S01]  /*0540*/  LDC.64 R14, c[0x0][0x390] ;  /* 0x0000e400ff0e7b82 */ /* 0x000ea20000000a00 */
[----:B0-----:R-:W-:-:S04]  /*0550*/  IMAD.WIDE R6, R9, 0x4, R6 ;  /* 0x0000000409067825 */ /* 0x001fc800078e0206 */
[----:B------:R-:W-:Y:S02]  /*0560*/  IMAD.WIDE R8, R3, 0x4, R6 ;  /* 0x0000000403087825 */ /* 0x000fe400078e0206 */
[----:B------:R-:W3:Y:S02]  /*0570*/  LDG.E R6, desc[UR4][R6.64] ;  /* 0x0000000406067981 */ /* 0x000ee4000c1e1900 */
[----:B--2---:R-:W-:Y:S01]  /*0580*/  IMAD.WIDE.U32 R14, R5, 0x4, R14 ;  /* 0x00000004050e7825 */ /* 0x004fe200078e000e */
[----:B------:R-:W-:Y:S02]  /*0590*/  IADD3.X R5, PT, PT, RZ, RZ, RZ, P1, !PT ;  /* 0x000000ffff057210 */ /* 0x000fe40000ffe4ff */
[----:B-1----:R-:W-:-:S03]  /*05a0*/  LEA R4, P1, R10, UR6, 0x2 ;  /* 0x000000060a047c11 */ /* 0x002fc6000f8210ff */
[----:B------:R-:W3:Y:S01]  /*05b0*/  LDG.E R15, desc[UR4][R14.64] ;  /* 0x000000040e0f7981 */ /* 0x000ee2000c1e1900 */
[----:B------:R-:W-:Y:S01]  /*05c0*/  LEA.HI.X R5, R10, UR7, R5, 0x2, P1 ;  /* 0x000000070a057c11 */ /* 0x000fe200088f1405 */
[C---:B------:R-:W-:Y:S02]  /*05d0*/  IMAD.WIDE R10, R3.reuse, 0x4, R8 ;  /* 0x00000004030a7825 */ /* 0x040fe400078e0208 */
[----:B------:R-:W2:Y:S04]  /*05e0*/  LDG.E R8, desc[UR4][R8.64] ;  /* 0x0000000408087981 */ /* 0x000ea8000c1e1900 */
[----:B------:R-:W2:Y:S01]  /*05f0*/  LDG.E R17, desc[UR4][R4.64+0x4] ;  /* 0x0000040404117981 */ /* 0x000ea2000c1e1900 */
[----:B------:R-:W-:-:S03]  /*0600*/  IMAD.WIDE R12, R3, 0x4, R10 ;  /* 0x00000004030c7825 */ /* 0x000fc600078e020a */
[----:B------:R-:W4:Y:S04]  /*0610*/  LDG.E R22, desc[UR4][R10.64] ;  /* 0x000000040a167981 */ /* 0x000f28000c1e1900 */
[----:B------:R-:W4:Y:S04]  /*0620*/  LDG.E R18, desc[UR4][R4.64+0x8] ;  /* 0x0000080404127981 */ /* 0x000f28000c1e1900 */
[----:B------:R-:W5:Y:S04]  /*0630*/  LDG.E R26, desc[UR4][R4.64+0xc] ;  /* 0x00000c04041a7981 */ /* 0x000f68000c1e1900 */
[----:B------:R-:W5:Y:S01]  /*0640*/  LDG.E R12, desc[UR4][R12.64] ;  /* 0x000000040c0c7981 */ /* 0x000f62000c1e1900 */
[----:B------:R-:W-:Y:S01]  /*0650*/  IADD3 R21, PT, PT, R21, 0x4, RZ ;  /* 0x0000000415157810 */ /* 0x000fe20007ffe0ff */
[----:B---3--:R-:W-:-:S04]  /*0660*/  FFMA R24, R15, R6, R24 ;  /* 0x000000060f187223 */ /* 0x008fc80000000018 */
[----:B--2---:R-:W-:-:S04]  /*0670*/  FFMA R17, R17, R8, R24 ;  /* 0x0000000811117223 */ /* 0x004fc80000000018 */
[----:B----4-:R-:W-:-:S04]  /*0680*/  FFMA R17, R18, R22, R17 ;  /* 0x0000001612117223 */ /* 0x010fc80000000011 */
[----:B-----5:R-:W-:-:S07]  /*0690*/  FFMA R24, R26, R12, R17 ;  /* 0x0000000c1a187223 */ /* 0x020fce0000000011 */
.L_x_9:
[----:B------:R-:W-:Y:S05]  /*06a0*/  @!P0 BRA `(.L_x_6) ;  /* 0x00000000007c8947 */ /* 0x000fea0003800000 */
[----:B------:R-:W-:Y:S01]  /*06b0*/  ISETP.NE.AND P1, PT, R16, 0x1, PT ;  /* 0x000000011000780c */ /* 0x000fe20003f25270 */
[----:B------:R-:W0:Y:S01]  /*06c0*/  LDC.64 R12, c[0x0][0x390] ;  /* 0x0000e400ff0c7b82 */ /* 0x000e220000000a00 */
[----:B------:R-:W-:-:S04]  /*06d0*/  LOP3.LUT R2, R2, 0x1, RZ, 0xc0, !PT ;  /* 0x0000000102027812 */ /* 0x000fc800078ec0ff */
[----:B------:R-:W-:-:S03]  /*06e0*/  ISETP.NE.U32.AND P0, PT, R2, 0x1, PT ;  /* 0x000000010200780c */ /* 0x000fc60003f05070 */
[----:B------:R-:W1:Y:S04]  /*06f0*/  LDC.64 R10, c[0x0][0x398] ;  /* 0x0000e600ff0a7b82 */ /* 0x000e680000000a00 */
[CC--:B------:R-:W-:Y:S02]  /*0700*/  @P1 IADD3 R15, PT, PT, R20.reuse, R21.reuse, RZ ;  /* 0x00000015140f1210 */ /* 0x0c0fe40007ffe0ff */
[----:B------:R-:W-:Y:S02]  /*0710*/  @P1 IADD3 R2, P2, PT, R20, R21, RZ ;  /* 0x0000001514021210 */ /* 0x000fe40007f5e0ff */
[----:B------:R-:W2:Y:S02]  /*0720*/  @P1 LDC.64 R4, c[0x0][0x390] ;  /* 0x0000e400ff041b82 */ /* 0x000ea40000000a00 */
[----:B------:R-:W-:-:S06]  /*0730*/  @P1 IADD3.X R14, PT, PT, RZ, RZ, RZ, P2, !PT ;  /* 0x000000ffff0e1210 */ /* 0x000fcc00017fe4ff */
[----:B------:R-:W3:Y:S01]  /*0740*/  LDC.64 R6, c[0x0][0x390] ;  /* 0x0000e400ff067b82 */ /* 0x000ee20000000a00 */
[----:B0-----:R-:W-:-:S04]  /*0750*/  @P1 IMAD.WIDE.U32 R12, R15, 0x4, R12 ;  /* 0x000000040f0c1825 */ /* 0x001fc800078e000c */
[C---:B------:R-:W-:Y:S01]  /*0760*/  @P1 IMAD R15, R21.reuse, R3, R0 ;  /* 0x00000003150f1224 */ /* 0x040fe200078e0200 */
[----:B------:R-:W-:Y:S01]  /*0770*/  @P1 IADD3 R21, PT, PT, R21, 0x2, RZ ;  /* 0x0000000215151810 */ /* 0x000fe20007ffe0ff */
[----:B------:R-:W4:Y:S01]  /*0780*/  @P1 LDG.E R13, desc[UR4][R12.64] ;  /* 0x000000040c0d1981 */ /* 0x000f22000c1e1900 */
[----:B------:R-:W0:Y:S01]  /*0790*/  LDC.64 R8, c[0x0][0x398] ;  /* 0x0000e600ff087b82 */ /* 0x000e220000000a00 */
[----:B-1----:R-:W-:Y:S01]  /*07a0*/  @P1 IMAD.WIDE R10, R15, 0x4, R10 ;  /* 0x000000040f0a1825 */ /* 0x002fe200078e020a */
[----:B------:R-:W-:Y:S02]  /*07b0*/  @!P0 IADD3 R17, PT, PT, R20, R21, RZ ;  /* 0x0000001514118210 */ /* 0x000fe40007ffe0ff */
[----:B--2---:R-:W-:Y:S01]  /*07c0*/  @P1 LEA R4, P2, R2, R4, 0x2 ;  /* 0x0000000402041211 */ /* 0x004fe200078410ff */
[----:B------:R-:W-:-:S03]  /*07d0*/  @!P0 IMAD R21, R21, R3, R0 ;  /* 0x0000000315158224 */ /* 0x000fc600078e0200 */
[----:B------:R-:W-:Y:S01]  /*07e0*/  @P1 LEA.HI.X R5, R2, R5, R14, 0x2, P2 ;  /* 0x0000000502051211 */ /* 0x000fe200010f140e */
[----:B------:R-:W-:Y:S01]  /*07f0*/  @P1 IMAD.WIDE R14, R3, 0x4, R10 ;  /* 0x00000004030e1825 */ /* 0x000fe200078e020a */
[----:B------:R-:W4:Y:S03]  /*0800*/  @P1 LDG.E R2, desc[UR4][R10.64] ;  /* 0x000000040a021981 */ /* 0x000f26000c1e1900 */
[----:B---3--:R-:W-:Y:S01]  /*0810*/  @!P0 IMAD.WIDE.U32 R6, R17, 0x4, R6 ;  /* 0x0000000411068825 */ /* 0x008fe200078e0006 */
[----:B------:R-:W2:Y:S04]  /*0820*/  @P1 LDG.E R5, desc[UR4][R4.64+0x4] ;  /* 0x0000040404051981 */ /* 0x000ea8000c1e1900 */
[----:B------:R-:W2:Y:S01]  /*0830*/  @P1 LDG.E R14, desc[UR4][R14.64] ;  /* 0x000000040e0e1981 */ /* 0x000ea2000c1e1900 */
[----:B0-----:R-:W-:-:S03]  /*0840*/  @!P0 IMAD.WIDE R8, R21, 0x4, R8 ;  /* 0x0000000415088825 */ /* 0x001fc600078e0208 */
[----:B------:R-:W3:Y:S04]  /*0850*/  @!P0 LDG.E R7, desc[UR4][R6.64] ;  /* 0x0000000406078981 */ /* 0x000ee8000c1e1900 */
[----:B------:R-:W3:Y:S01]  /*0860*/  @!P0 LDG.E R8, desc[UR4][R8.64] ;  /* 0x0000000408088981 */ /* 0x000ee2000c1e1900 */
[----:B----4-:R-:W-:-:S04]  /*0870*/  @P1 FFMA R2, R13, R2, R24 ;  /* 0x000000020d021223 */ /* 0x010fc80000000018 */
[----:B--2---:R-:W-:-:S04]  /*0880*/  @P1 FFMA R24, R5, R14, R2 ;  /* 0x0000000e05181223 */ /* 0x004fc80000000002 */
[----:B---3--:R-:W-:-:S07]  /*0890*/  @!P0 FFMA R24, R7, R8, R24 ;  /* 0x0000000807188223 */ /* 0x008fce0000000018 */
.L_x_6:
        /* <DEDUP_REMOVED lines=10> */
.L_x_10:
        /* <DEDUP_REMOVED lines=12> */
.L_x_12:


//--------------------- .nv.shared.reserved.0     --------------------------
	.section	.nv.shared.reserved.0,"aw",@nobits
	.weak		__nv_reservedSMEM_offset_0_alias
	.size		__nv_reservedSMEM_offset_0_alias, 0, 64
	.other		__nv_reservedSMEM_offset_0_alias,@"STO_CUDA_RESERVED_SHARED STV_DEFAULT"
__nv_reservedSMEM_offset_0_alias:
	.zero		0
	.zero		64


//--------------------- .nv.constant0._Z13gemm_extendediiifPKfbS0_bfPf --------------------------
	.section	.nv.constant0._Z13gemm_extendediiifPKfbS0_bfPf,"a",@progbits
	.sectionflags	@""
	.align	4
.nv.constant0._Z13gemm_extendediiifPKfbS0_bfPf:
	.zero		952


//--------------------- .nv.constant0._Z10gemm_basiciiifPKfS0_fPf --------------------------
	.section	.nv.constant0._Z10gemm_basiciiifPKfS0_fPf,"a",@progbits
	.sectionflags	@""
	.align	4
.nv.constant0._Z10gemm_basiciiifPKfS0_fPf:
	.zero		944


//--------------------- SYMBOLS --------------------------

	.type		.nv.reservedSmem.offset0,@object
	.size		.nv.reservedSmem.offset0,0x4
